def matmul_kernel(
    a_ptr,
    b_ptr,
    c_ptr,
    M,
    N,
    K,
    stride_am,
    stride_ak,
    stride_bk,
    stride_bn,
    stride_cm,
    stride_cn,
    BLOCK_M: tl.constexpr,
    BLOCK_N: tl.constexpr,
    BLOCK_K: tl.constexpr,
    GROUP_M: tl.constexpr,
):
    pid = tl.program_id(axis=0)
    num_pid_m = tl.cdiv(M, BLOCK_M)
    num_pid_n = tl.cdiv(N, BLOCK_N)
    num_pid_in_group = GROUP_M * num_pid_n
    group_id = pid // num_pid_in_group
    first_pid_m = group_id * GROUP_M
    group_size_m = min(num_pid_m - first_pid_m, GROUP_M)
    pid_m = first_pid_m + ((pid % num_pid_in_group) % group_size_m)
    pid_n = (pid % num_pid_in_group) // group_size_m

    offs_am = (pid_m * BLOCK_M + tl.arange(0, BLOCK_M)) % M
    offs_bn = (pid_n * BLOCK_N + tl.arange(0, BLOCK_N)) % N
    offs_k = tl.arange(0, BLOCK_K)
    a_ptrs = a_ptr + offs_am[:, None] * stride_am + offs_k[None, :] * stride_ak
    b_ptrs = b_ptr + offs_k[:, None] * stride_bk + offs_bn[None, :] * stride_bn

    acc = tl.zeros((BLOCK_M, BLOCK_N), dtype=tl.float32)
    for kk in range(0, tl.cdiv(K, BLOCK_K)):
        a = tl.load(a_ptrs, mask=offs_k[None, :] < K - kk * BLOCK_K, other=0.0)
        b = tl.load(b_ptrs, mask=offs_k[:, None] < K - kk * BLOCK_K, other=0.0)
        acc = tl.dot(a, b, acc)
        a_ptrs += BLOCK_K * stride_ak
        b_ptrs += BLOCK_K * stride_bk

    c = acc.to(c_ptr.dtype.element_ty)
    offs_cm = pid_m * BLOCK_M + tl.arange(0, BLOCK_M)
    offs_cn = pid_n * BLOCK_N + tl.arange(0, BLOCK_N)
    c_ptrs = c_ptr + offs_cm[:, None] * stride_cm + offs_cn[None, :] * stride_cn
    mask = (offs_cm[:, None] < M) & (offs_cn[None, :] < N)
    tl.store(c_ptrs, c, mask=mask)

# config = {"BLOCK_K": 32, "BLOCK_M": 256, "BLOCK_N": 256, "GROUP_M": 8, "arch": "sm_90", "dtype": "fp8e5m2", "num_ctas": 1, "num_stages": 3, "num_warps": 8}
# arch = sm_90


// ===== COMPILED SASS (sm_90a) =====

	.target	sm_90a

	.elftype	@"ET_EXEC"


//--------------------- .note.nv.tkinfo           --------------------------
	.section	.note.nv.tkinfo,"",@"SHT_NOTE"
	.sectionflags	@"SHF_NOTE_NV_TKINFO"
	.tkinfo
        /*0018*/ 	.word	0x00000002
        /*0030*/ 	.string	""
        /*0030*/ 	.string	"ptxas"
        /*0030*/ 	.string	"Cuda compilation tools, release 13.0, V13.0.88"
        /*0030*/ 	.string	"Build cuda_13.0.r13.0/compiler.36424714_0"
        /*0030*/ 	.string	"-v  -suppress-debug-info  -lineinfo  -arch sm_90a "



//--------------------- .note.nv.cuinfo           --------------------------
	.section	.note.nv.cuinfo,"",@"SHT_NOTE"
	.sectionflags	@"SHF_NOTE_NV_CUINFO"
        /*0018*/ 	.short	0x0002
        /*001a*/ 	.short	0x005a
        /*001c*/ 	.short	0x0082
	.zero		2


//--------------------- .nv.info                  --------------------------
	.section	.nv.info,"",@"SHT_CUDA_INFO"
	.align	4


	//----- nvinfo : EIATTR_REGCOUNT
	.align		4
        /*0000*/ 	.byte	0x04, 0x2f
        /*0002*/ 	.short	(.L_1 - .L_0)
	.align		4
.L_0:
        /*0004*/ 	.word	index@(matmul_kernel)
        /*0008*/ 	.word	0x000000ff


	//----- nvinfo : EIATTR_FRAME_SIZE
	.align		4
.L_1:
        /*000c*/ 	.byte	0x04, 0x11
        /*000e*/ 	.short	(.L_3 - .L_2)
	.align		4
.L_2:
        /*0010*/ 	.word	index@(matmul_kernel)
        /*0014*/ 	.word	0x00000418


	//----- nvinfo : EIATTR_MIN_STACK_SIZE
	.align		4
.L_3:
        /*0018*/ 	.byte	0x04, 0x12
        /*001a*/ 	.short	(.L_5 - .L_4)
	.align		4
.L_4:
        /*001c*/ 	.word	index@(matmul_kernel)
        /*0020*/ 	.word	0x00000418
.L_5:


//--------------------- .nv.compat                --------------------------
	.section	.nv.compat,"",@"SHT_CUDA_COMPAT_INFO"
	.align	4
        /*0000*/ 	.byte	0x02, 0x09, 0x01, 0x00, 0x02, 0x02, 0x04, 0x00, 0x02, 0x05, 0x05, 0x00, 0x03, 0x07, 0x01, 0x01
        /*0010*/ 	.byte	0x02, 0x03, 0x00, 0x00, 0x02, 0x06, 0x01, 0x00, 0x04, 0x0b, 0x08, 0x00, 0x00, 0x00, 0x00, 0x00
        /*0020*/ 	.byte	0x00, 0x00, 0x00, 0x00


//--------------------- .nv.info.matmul_kernel    --------------------------
	.section	.nv.info.matmul_kernel,"",@"SHT_CUDA_INFO"
	.sectionflags	@""
	.align	4


	//----- nvinfo : EIATTR_CUDA_API_VERSION
	.align		4
        /*0000*/ 	.byte	0x04, 0x37
        /*0002*/ 	.short	(.L_7 - .L_6)
.L_6:
        /*0004*/ 	.word	0x00000082


	//----- nvinfo : EIATTR_KPARAM_INFO
	.align		4
.L_7:
        /*0008*/ 	.byte	0x04, 0x17
        /*000a*/ 	.short	(.L_9 - .L_8)
.L_8:
        /*000c*/ 	.word	0x00000000
        /*0010*/ 	.short	0x000d
        /*0012*/ 	.short	0x0048
        /*0014*/ 	.byte	0x00, 0xf4, 0x21, 0x00


	//----- nvinfo : EIATTR_KPARAM_INFO
	.align		4
.L_9:
        /*0018*/ 	.byte	0x04, 0x17
        /*001a*/ 	.short	(.L_11 - .L_10)
.L_10:
        /*001c*/ 	.word	0x00000000
        /*0020*/ 	.short	0x000c
        /*0022*/ 	.short	0x0040
        /*0024*/ 	.byte	0x00, 0xf4, 0x21, 0x00


	//----- nvinfo : EIATTR_KPARAM_INFO
	.align		4
.L_11:
        /*0028*/ 	.byte	0x04, 0x17
        /*002a*/ 	.short	(.L_13 - .L_12)
.L_12:
        /*002c*/ 	.word	0x00000000
        /*0030*/ 	.short	0x000b
        /*0032*/ 	.short	0x0038
        /*0034*/ 	.byte	0x00, 0xf0, 0x11, 0x00


	//----- nvinfo : EIATTR_KPARAM_INFO
	.align		4
.L_13:
        /*0038*/ 	.byte	0x04, 0x17
        /*003a*/ 	.short	(.L_15 - .L_14)
.L_14:
        /*003c*/ 	.word	0x00000000
        /*0040*/ 	.short	0x000a
        /*0042*/ 	.short	0x0034
        /*0044*/ 	.byte	0x00, 0xf0, 0x11, 0x00


	//----- nvinfo : EIATTR_KPARAM_INFO
	.align		4
.L_15:
        /*0048*/ 	.byte	0x04, 0x17
        /*004a*/ 	.short	(.L_17 - .L_16)
.L_16:
        /*004c*/ 	.word	0x00000000
        /*0050*/ 	.short	0x0009
        /*0052*/ 	.short	0x0030
        /*0054*/ 	.byte	0x00, 0xf0, 0x11, 0x00


	//----- nvinfo : EIATTR_KPARAM_INFO
	.align		4
.L_17:
        /*0058*/ 	.byte	0x04, 0x17
        /*005a*/ 	.short	(.L_19 - .L_18)
.L_18:
        /*005c*/ 	.word	0x00000000
        /*0060*/ 	.short	0x0008
        /*0062*/ 	.short	0x002c
        /*0064*/ 	.byte	0x00, 0xf0, 0x11, 0x00


	//----- nvinfo : EIATTR_KPARAM_INFO
	.align		4
.L_19:
        /*0068*/ 	.byte	0x04, 0x17
        /*006a*/ 	.short	(.L_21 - .L_20)
.L_20:
        /*006c*/ 	.word	0x00000000
        /*0070*/ 	.short	0x0007
        /*0072*/ 	.short	0x0028
        /*0074*/ 	.byte	0x00, 0xf0, 0x11, 0x00


	//----- nvinfo : EIATTR_KPARAM_INFO
	.align		4
.L_21:
        /*0078*/ 	.byte	0x04, 0x17
        /*007a*/ 	.short	(.L_23 - .L_22)
.L_22:
        /*007c*/ 	.word	0x00000000
        /*0080*/ 	.short	0x0006
        /*0082*/ 	.short	0x0024
        /*0084*/ 	.byte	0x00, 0xf0, 0x11, 0x00


	//----- nvinfo : EIATTR_KPARAM_INFO
	.align		4
.L_23:
        /*0088*/ 	.byte	0x04, 0x17
        /*008a*/ 	.short	(.L_25 - .L_24)
.L_24:
        /*008c*/ 	.word	0x00000000
        /*0090*/ 	.short	0x0005
        /*0092*/ 	.short	0x0020
        /*0094*/ 	.byte	0x00, 0xf0, 0x11, 0x00


	//----- nvinfo : EIATTR_KPARAM_INFO
	.align		4
.L_25:
        /*0098*/ 	.byte	0x04, 0x17
        /*009a*/ 	.short	(.L_27 - .L_26)
.L_26:
        /*009c*/ 	.word	0x00000000
        /*00a0*/ 	.short	0x0004
        /*00a2*/ 	.short	0x001c
        /*00a4*/ 	.byte	0x00, 0xf0, 0x11, 0x00


	//----- nvinfo : EIATTR_KPARAM_INFO
	.align		4
.L_27:
        /*00a8*/ 	.byte	0x04, 0x17
        /*00aa*/ 	.short	(.L_29 - .L_28)
.L_28:
        /*00ac*/ 	.word	0x00000000
        /*00b0*/ 	.short	0x0003
        /*00b2*/ 	.short	0x0018
        /*00b4*/ 	.byte	0x00, 0xf0, 0x11, 0x00


	//----- nvinfo : EIATTR_KPARAM_INFO
	.align		4
.L_29:
        /*00b8*/ 	.byte	0x04, 0x17
        /*00ba*/ 	.short	(.L_31 - .L_30)
.L_30:
        /*00bc*/ 	.word	0x00000000
        /*00c0*/ 	.short	0x0002
        /*00c2*/ 	.short	0x0010
        /*00c4*/ 	.byte	0x00, 0xf4, 0x21, 0x00


	//----- nvinfo : EIATTR_KPARAM_INFO
	.align		4
.L_31:
        /*00c8*/ 	.byte	0x04, 0x17
        /*00ca*/ 	.short	(.L_33 - .L_32)
.L_32:
        /*00cc*/ 	.word	0x00000000
        /*00d0*/ 	.short	0x0001
        /*00d2*/ 	.short	0x0008
        /*00d4*/ 	.byte	0x00, 0xf4, 0x21, 0x00


	//----- nvinfo : EIATTR_KPARAM_INFO
	.align		4
.L_33:
        /*00d8*/ 	.byte	0x04, 0x17
        /*00da*/ 	.short	(.L_35 - .L_34)
.L_34:
        /*00dc*/ 	.word	0x00000000
        /*00e0*/ 	.short	0x0000
        /*00e2*/ 	.short	0x0000
        /*00e4*/ 	.byte	0x00, 0xf4, 0x21, 0x00


	//----- nvinfo : EIATTR_SPARSE_MMA_MASK
	.align		4
.L_35:
        /*00e8*/ 	.byte	0x03, 0x50
        /*00ea*/ 	.short	0x0000


	//----- nvinfo : EIATTR_MAXREG_COUNT
	.align		4
        /*00ec*/ 	.byte	0x03, 0x1b
        /*00ee*/ 	.short	0x00ff


	//----- nvinfo : EIATTR_NUM_BARRIERS
	.align		4
        /*00f0*/ 	.byte	0x02, 0x4c
        /*00f2*/ 	.byte	0x01
	.zero		1


	//----- nvinfo : EIATTR_ANNOTATIONS
	.align		4
        /*00f4*/ 	.byte	0x04, 0x55
        /*00f6*/ 	.short	(.L_37 - .L_36)


	//   ....[0]....
.L_36:
        /*00f8*/ 	.word	0x00000001
        /*00fc*/ 	.byte	0xa0, 0x00, 0x00, 0x00, 0x01, 0x00, 0x00, 0x00, 0xe0, 0x00, 0x00, 0x00, 0x01, 0x00, 0x00, 0x00
        /* <DEDUP_REMOVED lines=327> */
        /*157c*/ 	.byte	0x10, 0x7d, 0x00, 0x00


	//----- nvinfo : EIATTR_MERCURY_ISA_VERSION
	.align		4
.L_37:
        /*1580*/ 	.byte	0x03, 0x5f
        /*1582*/ 	.short	0x0101


	//----- nvinfo : EIATTR_EXIT_INSTR_OFFSETS
	.align		4
        /*1584*/ 	.byte	0x04, 0x1c
        /*1586*/ 	.short	(.L_39 - .L_38)


	//   ....[0]....
.L_38:
        /*1588*/ 	.word	0x00011d20


	//   ....[1]....
        /*158c*/ 	.word	0x00011d40


	//----- nvinfo : EIATTR_REQNTID
	.align		4
.L_39:
        /*1590*/ 	.byte	0x04, 0x10
        /*1592*/ 	.short	(.L_41 - .L_40)
.L_40:
        /*1594*/ 	.word	0x00000100
        /*1598*/ 	.word	0x00000001
        /*159c*/ 	.word	0x00000001


	//----- nvinfo : EIATTR_CBANK_PARAM_SIZE
	.align		4
.L_41:
        /*15a0*/ 	.byte	0x03, 0x19
        /*15a2*/ 	.short	0x0050


	//----- nvinfo : EIATTR_PARAM_CBANK
	.align		4
        /*15a4*/ 	.byte	0x04, 0x0a
        /*15a6*/ 	.short	(.L_43 - .L_42)
	.align		4
.L_42:
        /*15a8*/ 	.word	index@(.nv.constant0.matmul_kernel)
        /*15ac*/ 	.short	0x0210
        /*15ae*/ 	.short	0x0050


	//----- nvinfo : EIATTR_SW_WAR
	.align		4
.L_43:
        /*15b0*/ 	.byte	0x04, 0x36
        /*15b2*/ 	.short	(.L_45 - .L_44)
.L_44:
        /*15b4*/ 	.word	0x00000008
.L_45:


//--------------------- .nv.callgraph             --------------------------
	.section	.nv.callgraph,"",@"SHT_CUDA_CALLGRAPH"
	.align	4
	.sectionentsize	8
	.align		4
        /*0000*/ 	.word	0x00000000
	.align		4
        /*0004*/ 	.word	0xffffffff
	.align		4
        /*0008*/ 	.word	0x00000000
	.align		4
        /*000c*/ 	.word	0xfffffffe
	.align		4
        /*0010*/ 	.word	0x00000000
	.align		4
        /*0014*/ 	.word	0xfffffffd
	.align		4
        /*0018*/ 	.word	0x00000000
	.align		4
        /*001c*/ 	.word	0xfffffffc


//--------------------- .text.matmul_kernel       --------------------------
	.section	.text.matmul_kernel,"ax",@progbits
	.align	128
        .global         matmul_kernel
        .type           matmul_kernel,@function
        .size           matmul_kernel,(.L_x_3 - matmul_kernel)
        .other          matmul_kernel,@"STO_CUDA_ENTRY STV_DEFAULT"
matmul_kernel:
.text.matmul_kernel:
[----:B------:R-:W0:Y:S08]  /*0000*/  LDC R1, c[0x0][0x28] ;  /* 0x00000a00ff017b82 */ /* 0x000e300000000800 */
[----:B------:R-:W1:Y:S01]  /*0010*/  LDC.64 R2, c[0x0][0x228] ;  /* 0x00008a00ff027b82 */ /* 0x000e620000000a00 */
[----:B------:R-:W2:Y:S01]  /*0020*/  S2R R7, SR_CTAID.X ;  /* 0x0000000000077919 */ /* 0x000ea20000002500 */
[----:B0-----:R-:W-:Y:S01]  /*0030*/  VIADD R1, R1, 0xfffffbe8 ;  /* 0xfffffbe801017836 */ /* 0x001fe20000000000 */
[----:B------:R-:W-:Y:S01]  /*0040*/  UMOV UR4, 0x400 ;  /* 0x0000040000047882 */ /* 0x000fe20000000000 */
[----:B------:R-:W-:Y:S01]  /*0050*/  ULDC.64 UR10, c[0x0][0x208] ;  /* 0x00008200000a7ab9 */ /* 0x000fe20000000a00 */
[----:B------:R-:W0:Y:S01]  /*0060*/  S2R R153, SR_TID.X ;  /* 0x0000000000997919 */ /* 0x000e220000002100 */
[----:B------:R-:W-:-:S02]  /*0070*/  CS2R R24, SRZ ;  /* 0x0000000000187805 */ /* 0x000fc4000001ff00 */
[----:B------:R-:W-:Y:S01]  /*0080*/  CS2R R26, SRZ ;  /* 0x00000000001a7805 */ /* 0x000fe2000001ff00 */
[----:B------:R-:W3:Y:S01]  /*0090*/  LDC R189, c[0x0][0x230] ;  /* 0x00008c00ffbd7b82 */ /* 0x000ee20000000800 */
[----:B------:R4:W-:Y:S01]  /*00a0*/  STL [R1], RZ ;  /* 0x000000ff01007387 */ /* 0x0009e20000100800 */
[----:B------:R-:W-:Y:S02]  /*00b0*/  CS2R R28, SRZ ;  /* 0x00000000001c7805 */ /* 0x000fe4000001ff00 */
[----:B------:R-:W-:Y:S02]  /*00c0*/  CS2R R30, SRZ ;  /* 0x00000000001e7805 */ /* 0x000fe4000001ff00 */
[----:B------:R-:W-:Y:S01]  /*00d0*/  CS2R R32, SRZ ;  /* 0x0000000000207805 */ /* 0x000fe2000001ff00 */
[----:B------:R4:W-:Y:S01]  /*00e0*/  STL [R1+0x4], RZ ;  /* 0x000004ff01007387 */ /* 0x0009e20000100800 */
[----:B------:R-:W-:Y:S02]  /*00f0*/  CS2R R34, SRZ ;  /* 0x0000000000227805 */ /* 0x000fe4000001ff00 */
[----:B------:R-:W-:Y:S01]  /*0100*/  CS2R R36, SRZ ;  /* 0x0000000000247805 */ /* 0x000fe2000001ff00 */
[----:B------:R-:W5:Y:S01]  /*0110*/  S2UR UR8, SR_CgaCtaId ;  /* 0x00000000000879c3 */ /* 0x000f620000008800 */
[----:B------:R4:W-:Y:S01]  /*0120*/  STL [R1+0x8], RZ ;  /* 0x000008ff01007387 */ /* 0x0009e20000100800 */
[----:B------:R-:W-:-:S02]  /*0130*/  CS2R R38, SRZ ;  /* 0x0000000000267805 */ /* 0x000fc4000001ff00 */
[----:B------:R-:W-:Y:S02]  /*0140*/  CS2R R40, SRZ ;  /* 0x0000000000287805 */ /* 0x000fe4000001ff00 */
[----:B------:R-:W-:Y:S01]  /*0150*/  CS2R R42, SRZ ;  /* 0x00000000002a7805 */ /* 0x000fe2000001ff00 */
[----:B------:R4:W-:Y:S01]  /*0160*/  STL [R1+0xc], RZ ;  /* 0x00000cff01007387 */ /* 0x0009e20000100800 */
[----:B------:R-:W-:Y:S02]  /*0170*/  CS2R R44, SRZ ;  /* 0x00000000002c7805 */ /* 0x000fe4000001ff00 */
[----:B------:R-:W-:Y:S01]  /*0180*/  CS2R R46, SRZ ;  /* 0x00000000002e7805 */ /* 0x000fe2000001ff00 */
[----:B-1----:R-:W-:Y:S01]  /*0190*/  VIADD R0, R3, 0xff ;  /* 0x000000ff03007836 */ /* 0x002fe20000000000 */
[----:B------:R4:W-:Y:S01]  /*01a0*/  STL [R1+0x10], RZ ;  /* 0x000010ff01007387 */ /* 0x0009e20000100800 */
[----:B------:R-:W-:Y:S02]  /*01b0*/  CS2R R48, SRZ ;  /* 0x0000000000307805 */ /* 0x000fe4000001ff00 */
[----:B------:R-:W-:-:S02]  /*01c0*/  CS2R R50, SRZ ;  /* 0x0000000000327805 */ /* 0x000fc4000001ff00 */
[----:B------:R-:W-:Y:S02]  /*01d0*/  CS2R R52, SRZ ;  /* 0x0000000000347805 */ /* 0x000fe4000001ff00 */
[----:B------:R-:W-:Y:S01]  /*01e0*/  SHF.R.S32.HI R5, RZ, 0x1f, R0 ;  /* 0x0000001fff057819 */ /* 0x000fe20000011400 */
[----:B------:R4:W-:Y:S01]  /*01f0*/  STL [R1+0x14], RZ ;  /* 0x000014ff01007387 */ /* 0x0009e20000100800 */
[----:B------:R-:W-:Y:S01]  /*0200*/  CS2R R54, SRZ ;  /* 0x0000000000367805 */ /* 0x000fe2000001ff00 */
[----:B---3--:R-:W-:Y:S01]  /*0210*/  VIADD R189, R189, 0x1f ;  /* 0x0000001fbdbd7836 */ /* 0x008fe20000000000 */
[----:B------:R-:W-:Y:S01]  /*0220*/  LEA.HI R5, R5, R0, RZ, 0x8 ;  /* 0x0000000005057211 */ /* 0x000fe200078f40ff */
[----:B------:R4:W-:Y:S01]  /*0230*/  STL [R1+0x18], RZ ;  /* 0x000018ff01007387 */ /* 0x0009e20000100800 */
[----:B--2---:R-:W-:Y:S02]  /*0240*/  IABS R10, R7 ;  /* 0x00000007000a7213 */ /* 0x004fe40000000000 */
[----:B------:R-:W-:-:S02]  /*0250*/  CS2R R56, SRZ ;  /* 0x0000000000387805 */ /* 0x000fc4000001ff00 */
[----:B------:R-:W-:Y:S01]  /*0260*/  SHF.R.S32.HI R5, RZ, 0x8, R5 ;  /* 0x00000008ff057819 */ /* 0x000fe20000011405 */
[----:B------:R4:W-:Y:S01]  /*0270*/  STL [R1+0x1c], RZ ;  /* 0x00001cff01007387 */ /* 0x0009e20000100800 */
[----:B------:R-:W-:Y:S01]  /*0280*/  CS2R R58, SRZ ;  /* 0x00000000003a7805 */ /* 0x000fe2000001ff00 */
[----:B-----5:R-:W-:Y:S01]  /*0290*/  ULEA UR8, UR8, UR4, 0x18 ;  /* 0x0000000408087291 */ /* 0x020fe2000f8ec03f */
[----:B------:R-:W-:Y:S01]  /*02a0*/  CS2R R60, SRZ ;  /* 0x00000000003c7805 */ /* 0x000fe2000001ff00 */
[----:B------:R-:W-:Y:S01]  /*02b0*/  IMAD.SHL.U32 R6, R5, 0x8, RZ ;  /* 0x0000000805067824 */ /* 0x000fe200078e00ff */
[----:B------:R4:W-:Y:S01]  /*02c0*/  STL [R1+0x20], RZ ;  /* 0x000020ff01007387 */ /* 0x0009e20000100800 */
[----:B------:R-:W-:Y:S02]  /*02d0*/  CS2R R62, SRZ ;  /* 0x00000000003e7805 */ /* 0x000fe4000001ff00 */
[----:B------:R-:W-:Y:S02]  /*02e0*/  CS2R R64, SRZ ;  /* 0x0000000000407805 */ /* 0x000fe4000001ff00 */
[----:B------:R-:W-:-:S02]  /*02f0*/  CS2R R66, SRZ ;  /* 0x0000000000427805 */ /* 0x000fc4000001ff00 */
[-C--:B------:R-:W-:Y:S01]  /*0300*/  IABS R9, R6.reuse ;  /* 0x0000000600097213 */ /* 0x080fe20000000000 */
[----:B------:R4:W-:Y:S01]  /*0310*/  STL [R1+0x24], RZ ;  /* 0x000024ff01007387 */ /* 0x0009e20000100800 */
[----:B------:R-:W-:Y:S02]  /*0320*/  IABS R12, R6 ;  /* 0x00000006000c7213 */ /* 0x000fe40000000000 */
[----:B------:R-:W-:Y:S01]  /*0330*/  CS2R R68, SRZ ;  /* 0x0000000000447805 */ /* 0x000fe2000001ff00 */
[----:B------:R-:W1:Y:S01]  /*0340*/  I2F.RP R0, R9 ;  /* 0x0000000900007306 */ /* 0x000e620000209400 */
[----:B------:R4:W-:Y:S01]  /*0350*/  STL [R1+0x28], RZ ;  /* 0x000028ff01007387 */ /* 0x0009e20000100800 */
[----:B------:R-:W-:Y:S02]  /*0360*/  CS2R R70, SRZ ;  /* 0x0000000000467805 */ /* 0x000fe4000001ff00 */
[----:B------:R-:W-:Y:S02]  /*0370*/  CS2R R72, SRZ ;  /* 0x0000000000487805 */ /* 0x000fe4000001ff00 */
[----:B------:R-:W-:Y:S01]  /*0380*/  CS2R R74, SRZ ;  /* 0x00000000004a7805 */ /* 0x000fe2000001ff00 */
[----:B------:R4:W-:Y:S01]  /*0390*/  STL [R1+0x2c], RZ ;  /* 0x00002cff01007387 */ /* 0x0009e20000100800 */
[----:B------:R-:W-:-:S02]  /*03a0*/  CS2R R76, SRZ ;  /* 0x00000000004c7805 */ /* 0x000fc4000001ff00 */
[----:B------:R-:W-:Y:S02]  /*03b0*/  CS2R R78, SRZ ;  /* 0x00000000004e7805 */ /* 0x000fe4000001ff00 */
[----:B------:R-:W-:Y:S01]  /*03c0*/  CS2R R80, SRZ ;  /* 0x0000000000507805 */ /* 0x000fe2000001ff00 */
[----:B------:R4:W-:Y:S01]  /*03d0*/  STL [R1+0x30], RZ ;  /* 0x000030ff01007387 */ /* 0x0009e20000100800 */
[----:B------:R-:W-:Y:S02]  /*03e0*/  CS2R R82, SRZ ;  /* 0x0000000000527805 */ /* 0x000fe4000001ff00 */
[----:B------:R-:W-:Y:S02]  /*03f0*/  CS2R R84, SRZ ;  /* 0x0000000000547805 */ /* 0x000fe4000001ff00 */
[----:B------:R-:W-:Y:S01]  /*0400*/  CS2R R86, SRZ ;  /* 0x0000000000567805 */ /* 0x000fe2000001ff00 */
[----:B------:R4:W-:Y:S01]  /*0410*/  STL [R1+0x34], RZ ;  /* 0x000034ff01007387 */ /* 0x0009e20000100800 */
[----:B------:R-:W-:Y:S01]  /*0420*/  CS2R R88, SRZ ;  /* 0x0000000000587805 */ /* 0x000fe2000001ff00 */
[----:B-1----:R-:W1:Y:S01]  /*0430*/  MUFU.RCP R0, R0 ;  /* 0x0000000000007308 */ /* 0x002e620000001000 */
        /* <DEDUP_REMOVED lines=18> */
[----:B------:R-:W-:Y:S01]  /*0560*/  IMAD.MOV R0, RZ, RZ, -R12 ;  /* 0x000000ffff007224 */ /* 0x000fe200078e0a0c */
[----:B------:R-:W-:Y:S01]  /*0570*/  CS2R R114, SRZ ;  /* 0x0000000000727805 */ /* 0x000fe2000001ff00 */
[----:B------:R1:W2:Y:S01]  /*0580*/  F2I.FTZ.U32.TRUNC.NTZ R5, R4 ;  /* 0x0000000400057305 */ /* 0x0002a2000021f000 */
        /* <DEDUP_REMOVED lines=8> */
[----:B-1----:R-:W-:Y:S01]  /*0610*/  IMAD.MOV.U32 R4, RZ, RZ, RZ ;  /* 0x000000ffff047224 */ /* 0x002fe200078e00ff */
[----:B------:R4:W-:Y:S01]  /*0620*/  STL [R1+0x54], RZ ;  /* 0x000054ff01007387 */ /* 0x0009e20000100800 */
[----:B------:R-:W-:-:S02]  /*0630*/  CS2R R128, SRZ ;  /* 0x0000000000807805 */ /* 0x000fc4000001ff00 */
[----:B------:R-:W-:Y:S02]  /*0640*/  CS2R R130, SRZ ;  /* 0x0000000000827805 */ /* 0x000fe4000001ff00 */
[----:B------:R-:W-:Y:S01]  /*0650*/  CS2R R132, SRZ ;  /* 0x0000000000847805 */ /* 0x000fe2000001ff00 */
[----:B------:R4:W-:Y:S01]  /*0660*/  STL [R1+0x58], RZ ;  /* 0x000058ff01007387 */ /* 0x0009e20000100800 */
[--C-:B--2---:R-:W-:Y:S01]  /*0670*/  IMAD.MOV R8, RZ, RZ, -R5.reuse ;  /* 0x000000ffff087224 */ /* 0x104fe200078e0a05 */
[----:B------:R-:W-:Y:S02]  /*0680*/  CS2R R134, SRZ ;  /* 0x0000000000867805 */ /* 0x000fe4000001ff00 */
[----:B------:R-:W-:Y:S01]  /*0690*/  CS2R R136, SRZ ;  /* 0x0000000000887805 */ /* 0x000fe2000001ff00 */
[----:B------:R4:W-:Y:S01]  /*06a0*/  STL [R1+0x5c], RZ ;  /* 0x00005cff01007387 */ /* 0x0009e20000100800 */
[----:B------:R-:W-:Y:S01]  /*06b0*/  IMAD R11, R8, R9, RZ ;  /* 0x00000009080b7224 */ /* 0x000fe200078e02ff */
[----:B------:R-:W-:Y:S01]  /*06c0*/  CS2R R138, SRZ ;  /* 0x00000000008a7805 */ /* 0x000fe2000001ff00 */
[----:B------:R-:W-:Y:S01]  /*06d0*/  IMAD.MOV.U32 R8, RZ, RZ, R10 ;  /* 0x000000ffff087224 */ /* 0x000fe200078e000a */
[----:B------:R4:W-:Y:S01]  /*06e0*/  STL [R1+0x60], RZ ;  /* 0x000060ff01007387 */ /* 0x0009e20000100800 */
[----:B------:R-:W-:Y:S01]  /*06f0*/  IMAD.HI.U32 R5, R5, R11, R4 ;  /* 0x0000000b05057227 */ /* 0x000fe200078e0004 */
[----:B------:R-:W-:-:S02]  /*0700*/  CS2R R140, SRZ ;  /* 0x00000000008c7805 */ /* 0x000fc4000001ff00 */
[----:B------:R-:W-:Y:S01]  /*0710*/  CS2R R142, SRZ ;  /* 0x00000000008e7805 */ /* 0x000fe2000001ff00 */
[----:B------:R4:W-:Y:S01]  /*0720*/  STL [R1+0x64], RZ ;  /* 0x000064ff01007387 */ /* 0x0009e20000100800 */
[----:B------:R-:W-:Y:S02]  /*0730*/  CS2R R144, SRZ ;  /* 0x0000000000907805 */ /* 0x000fe4000001ff00 */
[----:B------:R-:W-:Y:S01]  /*0740*/  CS2R R146, SRZ ;  /* 0x0000000000927805 */ /* 0x000fe2000001ff00 */
[----:B------:R-:W-:Y:S01]  /*0750*/  IMAD.HI.U32 R5, R5, R8, RZ ;  /* 0x0000000805057227 */ /* 0x000fe200078e00ff */
[----:B------:R4:W-:Y:S01]  /*0760*/  STL [R1+0x68], RZ ;  /* 0x000068ff01007387 */ /* 0x0009e20000100800 */
[----:B------:R-:W-:Y:S02]  /*0770*/  CS2R R148, SRZ ;  /* 0x0000000000947805 */ /* 0x000fe4000001ff00 */
[----:B------:R-:W-:Y:S01]  /*0780*/  CS2R R150, SRZ ;  /* 0x0000000000967805 */ /* 0x000fe2000001ff00 */
[----:B------:R-:W-:Y:S01]  /*0790*/  IMAD R0, R5, R0, R8 ;  /* 0x0000000005007224 */ /* 0x000fe200078e0208 */
[----:B------:R4:W-:Y:S01]  /*07a0*/  STL [R1+0x6c], RZ ;  /* 0x00006cff01007387 */ /* 0x0009e20000100800 */
[----:B0-----:R-:W-:-:S03]  /*07b0*/  LOP3.LUT R14, R153, 0xe0, RZ, 0xc0, !PT ;  /* 0x000000e0990e7812 */ /* 0x001fc600078ec0ff */
[----:B------:R-:W-:Y:S01]  /*07c0*/  ISETP.GT.U32.AND P1, PT, R9, R0, PT ;  /* 0x000000000900720c */ /* 0x000fe20003f24070 */
[----:B------:R4:W-:Y:S04]  /*07d0*/  STL [R1+0x70], RZ ;  /* 0x000070ff01007387 */ /* 0x0009e80000100800 */
[----:B------:R4:W-:Y:S04]  /*07e0*/  STL [R1+0x74], RZ ;  /* 0x000074ff01007387 */ /* 0x0009e80000100800 */
[----:B------:R4:W-:Y:S04]  /*07f0*/  STL [R1+0x78], RZ ;  /* 0x000078ff01007387 */ /* 0x0009e80000100800 */
[----:B------:R-:W-:Y:S01]  /*0800*/  @!P1 IMAD.IADD R0, R0, 0x1, -R9 ;  /* 0x0000000100009824 */ /* 0x000fe200078e0a09 */
[----:B------:R4:W-:Y:S01]  /*0810*/  STL [R1+0x7c], RZ ;  /* 0x00007cff01007387 */ /* 0x0009e20000100800 */
[----:B------:R-:W-:Y:S01]  /*0820*/  @!P1 VIADD R5, R5, 0x1 ;  /* 0x0000000105059836 */ /* 0x000fe20000000000 */
[----:B------:R-:W-:-:S02]  /*0830*/  ISETP.NE.AND P1, PT, R6, RZ, PT ;  /* 0x000000ff0600720c */ /* 0x000fc40003f25270 */
[----:B------:R-:W-:Y:S01]  /*0840*/  ISETP.GE.U32.AND P0, PT, R0, R9, PT ;  /* 0x000000090000720c */ /* 0x000fe20003f06070 */
[----:B------:R4:W-:Y:S01]  /*0850*/  STL [R1+0x80], RZ ;  /* 0x000080ff01007387 */ /* 0x0009e20000100800 */
[----:B------:R-:W-:-:S03]  /*0860*/  LOP3.LUT R0, R7, R6, RZ, 0x3c, !PT ;  /* 0x0000000607007212 */ /* 0x000fc600078e3cff */
[----:B------:R4:W-:Y:S01]  /*0870*/  STL [R1+0x84], RZ ;  /* 0x000084ff01007387 */ /* 0x0009e20000100800 */
[----:B------:R-:W-:Y:S01]  /*0880*/  ISETP.GE.AND P2, PT, R0, RZ, PT ;  /* 0x000000ff0000720c */ /* 0x000fe20003f46270 */
[----:B------:R-:W-:Y:S02]  /*0890*/  VIADD R0, R2, 0xff ;  /* 0x000000ff02007836 */ /* 0x000fe40000000000 */
[----:B------:R4:W-:Y:S04]  /*08a0*/  STL [R1+0x88], RZ ;  /* 0x000088ff01007387 */ /* 0x0009e80000100800 */
[----:B------:R-:W-:Y:S01]  /*08b0*/  @P0 VIADD R5, R5, 0x1 ;  /* 0x0000000105050836 */ /* 0x000fe20000000000 */
[----:B------:R4:W-:Y:S03]  /*08c0*/  STL [R1+0x8c], RZ ;  /* 0x00008cff01007387 */ /* 0x0009e60000100800 */
[----:B------:R-:W-:Y:S01]  /*08d0*/  IMAD.MOV.U32 R4, RZ, RZ, R5 ;  /* 0x000000ffff047224 */ /* 0x000fe200078e0005 */
[----:B------:R-:W-:Y:S01]  /*08e0*/  SHF.R.S32.HI R5, RZ, 0x1f, R0 ;  /* 0x0000001fff057819 */ /* 0x000fe20000011400 */
[----:B------:R4:W-:Y:S02]  /*08f0*/  STL [R1+0x90], RZ ;  /* 0x000090ff01007387 */ /* 0x0009e40000100800 */
[----:B------:R-:W-:Y:S01]  /*0900*/  @!P2 IMAD.MOV R4, RZ, RZ, -R4 ;  /* 0x000000ffff04a224 */ /* 0x000fe200078e0a04 */
[----:B------:R-:W-:Y:S01]  /*0910*/  @!P1 LOP3.LUT R4, RZ, R6, RZ, 0x33, !PT ;  /* 0x00000006ff049212 */ /* 0x000fe200078e33ff */
[----:B------:R4:W-:Y:S01]  /*0920*/  STL [R1+0x94], RZ ;  /* 0x000094ff01007387 */ /* 0x0009e20000100800 */
[----:B------:R-:W-:-:S03]  /*0930*/  LEA.HI R5, R5, R0, RZ, 0x8 ;  /* 0x0000000005057211 */ /* 0x000fc600078f40ff */
[----:B------:R-:W-:Y:S01]  /*0940*/  IMAD.SHL.U32 R8, R4, 0x8, RZ ;  /* 0x0000000804087824 */ /* 0x000fe200078e00ff */
[----:B------:R4:W-:Y:S01]  /*0950*/  STL [R1+0x98], RZ ;  /* 0x000098ff01007387 */ /* 0x0009e20000100800 */
[----:B------:R-:W-:-:S03]  /*0960*/  IMAD.MOV R4, RZ, RZ, -R4 ;  /* 0x000000ffff047224 */ /* 0x000fc600078e0a04 */
[----:B------:R-:W-:Y:S01]  /*0970*/  LEA.HI.SX32 R5, R5, -R8, 0x18 ;  /* 0x8000000805057211 */ /* 0x000fe200078fc2ff */
[----:B------:R4:W-:Y:S01]  /*0980*/  STL [R1+0x9c], RZ ;  /* 0x00009cff01007387 */ /* 0x0009e20000100800 */
[----:B------:R-:W-:Y:S02]  /*0990*/  IMAD R6, R6, R4, R7 ;  /* 0x0000000406067224 */ /* 0x000fe400078e0207 */
[----:B------:R-:W-:Y:S01]  /*09a0*/  VIMNMX R13, R5, 0x8, PT ;  /* 0x00000008050d7848 */ /* 0x000fe20003fe0100 */
[----:B------:R4:W-:Y:S02]  /*09b0*/  STL [R1+0xa0], RZ ;  /* 0x0000a0ff01007387 */ /* 0x0009e40000100800 */
[----:B------:R-:W-:Y:S02]  /*09c0*/  IABS R11, R6 ;  /* 0x00000006000b7213 */ /* 0x000fe40000000000 */
[----:B------:R-:W-:Y:S01]  /*09d0*/  IABS R9, R13 ;  /* 0x0000000d00097213 */ /* 0x000fe20000000000 */
[----:B------:R4:W-:Y:S03]  /*09e0*/  STL [R1+0xa4], RZ ;  /* 0x0000a4ff01007387 */ /* 0x0009e60000100800 */
[----:B------:R-:W0:Y:S01]  /*09f0*/  I2F.RP R0, R9 ;  /* 0x0000000900007306 */ /* 0x000e220000209400 */
[----:B------:R4:W-:Y:S04]  /*0a00*/  STL [R1+0xa8], RZ ;  /* 0x0000a8ff01007387 */ /* 0x0009e80000100800 */
[----:B------:R4:W-:Y:S04]  /*0a10*/  STL [R1+0xac], RZ ;  /* 0x0000acff01007387 */ /* 0x0009e80000100800 */
[----:B------:R4:W-:Y:S04]  /*0a20*/  STL [R1+0xb0], RZ ;  /* 0x0000b0ff01007387 */ /* 0x0009e80000100800 */
[----:B------:R4:W-:Y:S01]  /*0a30*/  STL [R1+0xb4], RZ ;  /* 0x0000b4ff01007387 */ /* 0x0009e20000100800 */
[----:B0-----:R-:W0:Y:S03]  /*0a40*/  MUFU.RCP R0, R0 ;  /* 0x0000000000007308 */ /* 0x001e260000001000 */
[----:B------:R4:W-:Y:S04]  /*0a50*/  STL [R1+0xb8], RZ ;  /* 0x0000b8ff01007387 */ /* 0x0009e80000100800 */
[----:B------:R4:W-:Y:S04]  /*0a60*/  STL [R1+0xbc], RZ ;  /* 0x0000bcff01007387 */ /* 0x0009e80000100800 */
[----:B------:R4:W-:Y:S04]  /*0a70*/  STL [R1+0xc0], RZ ;  /* 0x0000c0ff01007387 */ /* 0x0009e80000100800 */
[----:B------:R4:W-:Y:S01]  /*0a80*/  STL [R1+0xc4], RZ ;  /* 0x0000c4ff01007387 */ /* 0x0009e20000100800 */
[----:B0-----:R-:W-:-:S03]  /*0a90*/  VIADD R5, R0, 0xffffffe ;  /* 0x0ffffffe00057836 */ /* 0x001fc60000000000 */
[----:B------:R4:W-:Y:S04]  /*0aa0*/  STL [R1+0xc8], RZ ;  /* 0x0000c8ff01007387 */ /* 0x0009e80000100800 */
[----:B------:R4:W-:Y:S01]  /*0ab0*/  STL [R1+0xcc], RZ ;  /* 0x0000ccff01007387 */ /* 0x0009e20000100800 */
[----:B------:R-:W0:Y:S03]  /*0ac0*/  F2I.FTZ.U32.TRUNC.NTZ R5, R5 ;  /* 0x0000000500057305 */ /* 0x000e26000021f000 */
[----:B------:R4:W-:Y:S04]  /*0ad0*/  STL [R1+0xd0], RZ ;  /* 0x0000d0ff01007387 */ /* 0x0009e80000100800 */
[----:B------:R4:W-:Y:S04]  /*0ae0*/  STL [R1+0xd4], RZ ;  /* 0x0000d4ff01007387 */ /* 0x0009e80000100800 */
[----:B------:R4:W-:Y:S01]  /*0af0*/  STL [R1+0xd8], RZ ;  /* 0x0000d8ff01007387 */ /* 0x0009e20000100800 */
[----:B0-----:R-:W-:-:S03]  /*0b00*/  IMAD.MOV R10, RZ, RZ, -R5 ;  /* 0x000000ffff0a7224 */ /* 0x001fc600078e0a05 */
[----:B------:R4:W-:Y:S01]  /*0b10*/  STL [R1+0xdc], RZ ;  /* 0x0000dcff01007387 */ /* 0x0009e20000100800 */
[----:B------:R-:W-:Y:S01]  /*0b20*/  IMAD.MOV.U32 R4, RZ, RZ, R10 ;  /* 0x000000ffff047224 */ /* 0x000fe200078e000a */
[----:B------:R-:W-:Y:S02]  /*0b30*/  IABS R10, R13 ;  /* 0x0000000d000a7213 */ /* 0x000fe40000000000 */
[----:B------:R4:W-:Y:S01]  /*0b40*/  STL [R1+0xe0], RZ ;  /* 0x0000e0ff01007387 */ /* 0x0009e20000100800 */
[----:B------:R-:W-:Y:S02]  /*0b50*/  IMAD R7, R4, R9, RZ ;  /* 0x0000000904077224 */ /* 0x000fe400078e02ff */
[----:B------:R-:W-:Y:S01]  /*0b60*/  IMAD.MOV.U32 R4, RZ, RZ, RZ ;  /* 0x000000ffff047224 */ /* 0x000fe200078e00ff */
[----:B------:R4:W-:Y:S01]  /*0b70*/  STL [R1+0xe4], RZ ;  /* 0x0000e4ff01007387 */ /* 0x0009e20000100800 */
[----:B------:R-:W-:Y:S02]  /*0b80*/  IMAD.MOV R0, RZ, RZ, -R10 ;  /* 0x000000ffff007224 */ /* 0x000fe400078e0a0a */
[----:B------:R-:W-:Y:S01]  /*0b90*/  IMAD.HI.U32 R4, R5, R7, R4 ;  /* 0x0000000705047227 */ /* 0x000fe200078e0004 */
[----:B------:R4:W-:Y:S04]  /*0ba0*/  STL [R1+0xe8], RZ ;  /* 0x0000e8ff01007387 */ /* 0x0009e80000100800 */
[----:B------:R4:W-:Y:S01]  /*0bb0*/  STL [R1+0xec], RZ ;  /* 0x0000ecff01007387 */ /* 0x0009e20000100800 */
[----:B------:R-:W-:-:S03]  /*0bc0*/  IMAD.HI.U32 R4, R4, R11, RZ ;  /* 0x0000000b04047227 */ /* 0x000fc600078e00ff */
[----:B------:R4:W-:Y:S01]  /*0bd0*/  STL [R1+0xf0], RZ ;  /* 0x0000f0ff01007387 */ /* 0x0009e20000100800 */
[----:B------:R-:W-:-:S03]  /*0be0*/  IMAD R0, R4, R0, R11 ;  /* 0x0000000004007224 */ /* 0x000fc600078e020b */
[----:B------:R4:W-:Y:S02]  /*0bf0*/  STL [R1+0xf4], RZ ;  /* 0x0000f4ff01007387 */ /* 0x0009e40000100800 */
[----:B------:R-:W-:Y:S02]  /*0c00*/  ISETP.GT.U32.AND P1, PT, R9, R0, PT ;  /* 0x000000000900720c */ /* 0x000fe40003f24070 */
[----:B------:R4:W-:Y:S04]  /*0c10*/  STL [R1+0xf8], RZ ;  /* 0x0000f8ff01007387 */ /* 0x0009e80000100800 */
[----:B------:R4:W-:Y:S04]  /*0c20*/  STL [R1+0xfc], RZ ;  /* 0x0000fcff01007387 */ /* 0x0009e80000100800 */
[----:B------:R4:W-:Y:S03]  /*0c30*/  STL [R1+0x100], RZ ;  /* 0x000100ff01007387 */ /* 0x0009e60000100800 */
[----:B------:R-:W-:Y:S01]  /*0c40*/  @!P1 IMAD.IADD R0, R0, 0x1, -R9 ;  /* 0x0000000100009824 */ /* 0x000fe200078e0a09 */
[----:B------:R4:W-:Y:S01]  /*0c50*/  STL [R1+0x104], RZ ;  /* 0x000104ff01007387 */ /* 0x0009e20000100800 */
[----:B------:R-:W-:Y:S01]  /*0c60*/  @!P1 VIADD R4, R4, 0x1 ;  /* 0x0000000104049836 */ /* 0x000fe20000000000 */
[----:B------:R-:W-:-:S02]  /*0c70*/  ISETP.NE.AND P1, PT, R13, RZ, PT ;  /* 0x000000ff0d00720c */ /* 0x000fc40003f25270 */
[----:B------:R4:W-:Y:S01]  /*0c80*/  STL [R1+0x108], RZ ;  /* 0x000108ff01007387 */ /* 0x0009e20000100800 */
[----:B------:R-:W-:Y:S02]  /*0c90*/  ISETP.GE.U32.AND P0, PT, R0, R9, PT ;  /* 0x000000090000720c */ /* 0x000fe40003f06070 */
[-C--:B------:R-:W-:Y:S01]  /*0ca0*/  LOP3.LUT R0, R6, R13.reuse, RZ, 0x3c, !PT ;  /* 0x0000000d06007212 */ /* 0x080fe200078e3cff */
[----:B------:R4:W-:Y:S03]  /*0cb0*/  STL [R1+0x10c], RZ ;  /* 0x00010cff01007387 */ /* 0x0009e60000100800 */
[----:B------:R-:W-:Y:S01]  /*0cc0*/  ISETP.GE.AND P2, PT, R0, RZ, PT ;  /* 0x000000ff0000720c */ /* 0x000fe20003f46270 */
[----:B------:R4:W-:Y:S04]  /*0cd0*/  STL [R1+0x110], RZ ;  /* 0x000110ff01007387 */ /* 0x0009e80000100800 */
[----:B------:R4:W-:Y:S02]  /*0ce0*/  STL [R1+0x114], RZ ;  /* 0x000114ff01007387 */ /* 0x0009e40000100800 */
[----:B------:R-:W-:Y:S01]  /*0cf0*/  @P0 VIADD R4, R4, 0x1 ;  /* 0x0000000104040836 */ /* 0x000fe20000000000 */
[----:B------:R-:W-:Y:S01]  /*0d00*/  ISETP.GE.AND P0, PT, R189, 0x20, PT ;  /* 0x00000020bd00780c */ /* 0x000fe20003f06270 */
[----:B------:R4:W-:Y:S04]  /*0d10*/  STL [R1+0x118], RZ ;  /* 0x000118ff01007387 */ /* 0x0009e80000100800 */
[----:B------:R4:W-:Y:S01]  /*0d20*/  STL [R1+0x11c], RZ ;  /* 0x00011cff01007387 */ /* 0x0009e20000100800 */
[----:B------:R-:W-:Y:S01]  /*0d30*/  @!P2 IMAD.MOV R4, RZ, RZ, -R4 ;  /* 0x000000ffff04a224 */ /* 0x000fe200078e0a04 */
[----:B------:R-:W-:-:S02]  /*0d40*/  @!P1 LOP3.LUT R4, RZ, R13, RZ, 0x33, !PT ;  /* 0x0000000dff049212 */ /* 0x000fc400078e33ff */
[----:B------:R4:W-:Y:S03]  /*0d50*/  STL [R1+0x120], RZ ;  /* 0x000120ff01007387 */ /* 0x0009e60000100800 */
[----:B------:R-:W-:Y:S01]  /*0d60*/  IMAD.MOV R0, RZ, RZ, -R4 ;  /* 0x000000ffff007224 */ /* 0x000fe200078e0a04 */
[----:B------:R4:W-:Y:S01]  /*0d70*/  STL [R1+0x124], RZ ;  /* 0x000124ff01007387 */ /* 0x0009e20000100800 */
[----:B------:R-:W-:Y:S02]  /*0d80*/  IMAD.SHL.U32 R5, R4, 0x100, RZ ;  /* 0x0000010004057824 */ /* 0x000fe400078e00ff */
[----:B------:R-:W-:Y:S01]  /*0d90*/  IMAD R0, R13, R0, R6 ;  /* 0x000000000d007224 */ /* 0x000fe200078e0206 */
[----:B------:R4:W-:Y:S01]  /*0da0*/  STL [R1+0x128], RZ ;  /* 0x000128ff01007387 */ /* 0x0009e20000100800 */
[----:B------:R-:W-:Y:S02]  /*0db0*/  LOP3.LUT R6, R153, 0xff, RZ, 0xc0, !PT ;  /* 0x000000ff99067812 */ /* 0x000fe400078ec0ff */
[----:B------:R-:W-:Y:S01]  /*0dc0*/  IMAD.IADD R0, R8, 0x1, R0 ;  /* 0x0000000108007824 */ /* 0x000fe200078e0200 */
[----:B------:R4:W-:Y:S03]  /*0dd0*/  STL [R1+0x12c], RZ ;  /* 0x00012cff01007387 */ /* 0x0009e60000100800 */
[----:B------:R-:W-:Y:S01]  /*0de0*/  IMAD R19, R0, 0x100, R6 ;  /* 0x0000010000137824 */ /* 0x000fe200078e0206 */
[----:B------:R4:W-:Y:S04]  /*0df0*/  STL [R1+0x130], RZ ;  /* 0x000130ff01007387 */ /* 0x0009e80000100800 */
        /* <DEDUP_REMOVED lines=51> */
[----:B------:R4:W-:Y:S01]  /*1130*/  STL [R1+0x204], R19 ;  /* 0x0002041301007387 */ /* 0x0009e20000100800 */
[----:B------:R-:W-:Y:S05]  /*1140*/  @!P0 BRA `(.L_x_0) ;  /* 0x00000060008c8947 */ /* 0x000fea0003800000 */
[----:B------:R-:W-:Y:S01]  /*1150*/  IABS R15, R2 ;  /* 0x00000002000f7213 */ /* 0x000fe20000000000 */
[----:B------:R-:W-:Y:S01]  /*1160*/  ULDC UR4, c[0x0][0x240] ;  /* 0x0000900000047ab9 */ /* 0x000fe20000000800 */
[----:B------:R-:W-:Y:S01]  /*1170*/  IABS R0, R3 ;  /* 0x0000000300007213 */ /* 0x000fe20000000000 */
[----:B------:R-:W-:Y:S01]  /*1180*/  ULDC.64 UR14, c[0x0][0x218] ;  /* 0x00008600000e7ab9 */ /* 0x000fe20000000a00 */
[----:B------:R-:W0:Y:S01]  /*1190*/  I2F.RP R10, R15 ;  /* 0x0000000f000a7306 */ /* 0x000e220000209400 */
[----:B------:R-:W-:Y:S01]  /*11a0*/  IABS R13, R19 ;  /* 0x00000013000d7213 */ /* 0x000fe20000000000 */
[----:B------:R-:W-:Y:S01]  /*11b0*/  ULDC UR5, c[0x0][0x234] ;  /* 0x00008d0000057ab9 */ /* 0x000fe20000000800 */
[----:B------:R-:W-:Y:S01]  /*11c0*/  LEA.HI R16, R14, R5, RZ, 0x1b ;  /* 0x000000050e107211 */ /* 0x000fe200078fd8ff */
[----:B------:R-:W-:Y:S01]  /*11d0*/  ULDC.64 UR6, c[0x0][0x210] ;  /* 0x0000840000067ab9 */ /* 0x000fe20000000a00 */
[----:B------:R-:W-:Y:S02]  /*11e0*/  ISETP.GE.AND P1, PT, R19, RZ, PT ;  /* 0x000000ff1300720c */ /* 0x000fe40003f26270 */
[----:B------:R-:W-:-:S02]  /*11f0*/  CS2R R72, SRZ ;  /* 0x0000000000487805 */ /* 0x000fc4000001ff00 */
[----:B------:R-:W-:Y:S01]  /*1200*/  IABS R69, R16 ;  /* 0x0000001000457213 */ /* 0x000fe20000000000 */
[----:B------:R-:W1:Y:S01]  /*1210*/  I2F.RP R4, R0 ;  /* 0x0000000000047306 */ /* 0x000e620000209400 */
[C---:B------:R-:W-:Y:S01]  /*1220*/  VIADD R14, R16.reuse, 0xf8 ;  /* 0x000000f8100e7836 */ /* 0x040fe20000000000 */
[----:B------:R-:W-:Y:S01]  /*1230*/  CS2R R74, SRZ ;  /* 0x00000000004a7805 */ /* 0x000fe2000001ff00 */
[C---:B------:R-:W-:Y:S01]  /*1240*/  VIADD R17, R16.reuse, 0xf0 ;  /* 0x000000f010117836 */ /* 0x040fe20000000000 */
[----:B------:R-:W-:Y:S01]  /*1250*/  CS2R R76, SRZ ;  /* 0x00000000004c7805 */ /* 0x000fe2000001ff00 */
[----:B------:R-:W-:Y:S01]  /*1260*/  VIADD R18, R16, 0xe8 ;  /* 0x000000e810127836 */ /* 0x000fe20000000000 */
[----:B------:R-:W-:Y:S01]  /*1270*/  ISETP.GE.AND P4, PT, R14, RZ, PT ;  /* 0x000000ff0e00720c */ /* 0x000fe20003f86270 */
[C---:B------:R-:W-:Y:S01]  /*1280*/  VIADD R22, R16.reuse, 0x88 ;  /* 0x0000008810167836 */ /* 0x040fe20000000000 */
[----:B0-----:R-:W0:Y:S01]  /*1290*/  MUFU.RCP R10, R10 ;  /* 0x0000000a000a7308 */ /* 0x001e220000001000 */
[----:B------:R-:W-:Y:S01]  /*12a0*/  VIADD R20, R16, 0x90 ;  /* 0x0000009010147836 */ /* 0x000fe20000000000 */
[----:B------:R-:W-:Y:S01]  /*12b0*/  ISETP.GE.AND P6, PT, R18, RZ, PT ;  /* 0x000000ff1200720c */ /* 0x000fe20003fc6270 */
[C---:B------:R-:W-:Y:S01]  /*12c0*/  VIADD R24, R16.reuse, 0x30 ;  /* 0x0000003010187836 */ /* 0x040fe20000000000 */
[----:B------:R-:W-:Y:S01]  /*12d0*/  IABS R35, R22 ;  /* 0x0000001600237213 */ /* 0x000fe20000000000 */
[C---:B------:R-:W-:Y:S01]  /*12e0*/  VIADD R26, R16.reuse, 0x28 ;  /* 0x00000028101a7836 */ /* 0x040fe20000000000 */
[----:B------:R-:W-:Y:S01]  /*12f0*/  IABS R33, R20 ;  /* 0x0000001400217213 */ /* 0x000fe20000000000 */
[C---:B------:R-:W-:Y:S01]  /*1300*/  VIADD R28, R16.reuse, 0x20 ;  /* 0x00000020101c7836 */ /* 0x040fe20000000000 */
[----:B-1----:R-:W1:Y:S01]  /*1310*/  MUFU.RCP R4, R4 ;  /* 0x0000000400047308 */ /* 0x002e620000001000 */
[----:B------:R-:W-:Y:S01]  /*1320*/  IABS R57, R24 ;  /* 0x0000001800397213 */ /* 0x000fe20000000000 */
[C---:B------:R-:W-:Y:S01]  /*1330*/  VIADD R30, R16.reuse, 0x18 ;  /* 0x00000018101e7836 */ /* 0x040fe20000000000 */
[----:B------:R-:W-:Y:S01]  /*1340*/  IABS R59, R26 ;  /* 0x0000001a003b7213 */ /* 0x000fe20000000000 */
[C---:B------:R-:W-:Y:S01]  /*1350*/  VIADD R32, R16.reuse, 0x10 ;  /* 0x0000001010207836 */ /* 0x040fe20000000000 */
[----:B------:R-:W-:Y:S01]  /*1360*/  IABS R61, R28 ;  /* 0x0000001c003d7213 */ /* 0x000fe20000000000 */
[----:B------:R-:W-:Y:S01]  /*1370*/  VIADD R34, R16, 0x8 ;  /* 0x0000000810227836 */ /* 0x000fe20000000000 */
[----:B------:R-:W-:-:S02]  /*1380*/  IABS R63, R30 ;  /* 0x0000001e003f7213 */ /* 0x000fc40000000000 */
[----:B------:R-:W-:Y:S01]  /*1390*/  CS2R R78, SRZ ;  /* 0x00000000004e7805 */ /* 0x000fe2000001ff00 */
[----:B0-----:R-:W-:Y:S01]  /*13a0*/  VIADD R8, R10, 0xffffffe ;  /* 0x0ffffffe0a087836 */ /* 0x001fe20000000000 */
[----:B------:R-:W-:Y:S02]  /*13b0*/  IABS R65, R32 ;  /* 0x0000002000417213 */ /* 0x000fe40000000000 */
[----:B------:R-:W-:Y:S02]  /*13c0*/  CS2R R80, SRZ ;  /* 0x0000000000507805 */ /* 0x000fe4000001ff00 */
[----:B------:R-:W-:Y:S01]  /*13d0*/  IABS R67, R34 ;  /* 0x0000002200437213 */ /* 0x000fe20000000000 */
[----:B------:R0:W2:Y:S01]  /*13e0*/  F2I.FTZ.U32.TRUNC.NTZ R9, R8 ;  /* 0x0000000800097305 */ /* 0x0000a2000021f000 */
[----:B------:R-:W-:Y:S02]  /*13f0*/  CS2R R82, SRZ ;  /* 0x0000000000527805 */ /* 0x000fe4000001ff00 */
[----:B------:R-:W-:-:S02]  /*1400*/  CS2R R84, SRZ ;  /* 0x0000000000547805 */ /* 0x000fc4000001ff00 */
[----:B------:R-:W-:Y:S01]  /*1410*/  CS2R R86, SRZ ;  /* 0x0000000000567805 */ /* 0x000fe2000001ff00 */
[----:B-1----:R-:W-:Y:S01]  /*1420*/  VIADD R6, R4, 0xffffffe ;  /* 0x0ffffffe04067836 */ /* 0x002fe20000000000 */
[----:B------:R-:W-:Y:S01]  /*1430*/  IABS R4, R14 ;  /* 0x0000000e00047213 */ /* 0x000fe20000000000 */
[----:B------:R-:W-:Y:S01]  /*1440*/  VIADD R14, R16, 0xd8 ;  /* 0x000000d8100e7836 */ /* 0x000fe20000000000 */
[----:B------:R-:W-:Y:S01]  /*1450*/  CS2R R88, SRZ ;  /* 0x0000000000587805 */ /* 0x000fe2000001ff00 */
[----:B------:R1:W3:Y:S01]  /*1460*/  F2I.FTZ.U32.TRUNC.NTZ R7, R6 ;  /* 0x0000000600077305 */ /* 0x0002e2000021f000 */
[----:B0-----:R-:W-:Y:S01]  /*1470*/  IMAD.MOV.U32 R8, RZ, RZ, RZ ;  /* 0x000000ffff087224 */ /* 0x001fe200078e00ff */
[----:B------:R-:W-:Y:S02]  /*1480*/  CS2R R90, SRZ ;  /* 0x00000000005a7805 */ /* 0x000fe4000001ff00 */
[----:B------:R-:W-:Y:S02]  /*1490*/  CS2R R92, SRZ ;  /* 0x00000000005c7805 */ /* 0x000fe4000001ff00 */
[----:B------:R-:W-:-:S02]  /*14a0*/  CS2R R94, SRZ ;  /* 0x00000000005e7805 */ /* 0x000fc4000001ff00 */
[----:B------:R-:W-:Y:S02]  /*14b0*/  CS2R R96, SRZ ;  /* 0x0000000000607805 */ /* 0x000fe4000001ff00 */
[----:B------:R-:W-:Y:S01]  /*14c0*/  CS2R R98, SRZ ;  /* 0x0000000000627805 */ /* 0x000fe2000001ff00 */
[----:B--2---:R-:W-:Y:S01]  /*14d0*/  IMAD.MOV R12, RZ, RZ, -R9 ;  /* 0x000000ffff0c7224 */ /* 0x004fe200078e0a09 */
[----:B------:R-:W-:Y:S01]  /*14e0*/  CS2R R100, SRZ ;  /* 0x0000000000647805 */ /* 0x000fe2000001ff00 */
[----:B-1----:R-:W-:Y:S01]  /*14f0*/  IMAD.MOV.U32 R6, RZ, RZ, RZ ;  /* 0x000000ffff067224 */ /* 0x002fe200078e00ff */
[----:B------:R-:W-:Y:S01]  /*1500*/  CS2R R102, SRZ ;  /* 0x0000000000667805 */ /* 0x000fe2000001ff00 */
[----:B------:R-:W-:Y:S01]  /*1510*/  IMAD R11, R12, R15, RZ ;  /* 0x0000000f0c0b7224 */ /* 0x000fe200078e02ff */
[----:B------:R-:W-:Y:S01]  /*1520*/  CS2R R104, SRZ ;  /* 0x0000000000687805 */ /* 0x000fe2000001ff00 */
[----:B------:R-:W-:Y:S01]  /*1530*/  IMAD.MOV.U32 R12, RZ, RZ, R13 ;  /* 0x000000ffff0c7224 */ /* 0x000fe200078e000d */
[----:B------:R-:W-:Y:S01]  /*1540*/  IABS R13, R18 ;  /* 0x00000012000d7213 */ /* 0x000fe20000000000 */
[----:B------:R-:W-:Y:S01]  /*1550*/  IMAD.HI.U32 R9, R9, R11, R8 ;  /* 0x0000000b09097227 */ /* 0x000fe200078e0008 */
[----:B------:R-:W-:-:S02]  /*1560*/  CS2R R106, SRZ ;  /* 0x00000000006a7805 */ /* 0x000fc4000001ff00 */
[----:B------:R-:W-:Y:S02]  /*1570*/  CS2R R108, SRZ ;  /* 0x00000000006c7805 */ /* 0x000fe4000001ff00 */
[----:B------:R-:W-:Y:S01]  /*1580*/  CS2R R110, SRZ ;  /* 0x00000000006e7805 */ /* 0x000fe2000001ff00 */
[----:B---3--:R-:W-:Y:S01]  /*1590*/  IMAD.MOV R11, RZ, RZ, -R7 ;  /* 0x000000ffff0b7224 */ /* 0x008fe200078e0a07 */
[----:B------:R-:W-:Y:S01]  /*15a0*/  CS2R R112, SRZ ;  /* 0x0000000000707805 */ /* 0x000fe2000001ff00 */
[----:B------:R-:W-:Y:S01]  /*15b0*/  IMAD.HI.U32 R9, R9, R12, RZ ;  /* 0x0000000c09097227 */ /* 0x000fe200078e00ff */
[----:B------:R-:W-:Y:S02]  /*15c0*/  CS2R R114, SRZ ;  /* 0x0000000000727805 */ /* 0x000fe4000001ff00 */
[----:B------:R-:W-:Y:S02]  /*15d0*/  CS2R R116, SRZ ;  /* 0x0000000000747805 */ /* 0x000fe4000001ff00 */
[----:B------:R-:W-:Y:S01]  /*15e0*/  CS2R R118, SRZ ;  /* 0x0000000000767805 */ /* 0x000fe2000001ff00 */
[----:B------:R-:W-:Y:S01]  /*15f0*/  IMAD.MOV R9, RZ, RZ, -R9 ;  /* 0x000000ffff097224 */ /* 0x000fe200078e0a09 */
[----:B------:R-:W-:Y:S01]  /*1600*/  CS2R R120, SRZ ;  /* 0x0000000000787805 */ /* 0x000fe2000001ff00 */
[----:B------:R-:W-:Y:S01]  /*1610*/  IMAD R11, R11, R0, RZ ;  /* 0x000000000b0b7224 */ /* 0x000fe200078e02ff */
[----:B------:R-:W-:Y:S01]  /*1620*/  CS2R R122, SRZ ;  /* 0x00000000007a7805 */ /* 0x000fe2000001ff00 */
[----:B------:R-:W-:Y:S01]  /*1630*/  IMAD R10, R15, R9, R12 ;  /* 0x000000090f0a7224 */ /* 0x000fe200078e020c */
[----:B------:R-:W-:Y:S01]  /*1640*/  CS2R R124, SRZ ;  /* 0x00000000007c7805 */ /* 0x000fe2000001ff00 */
[----:B------:R-:W-:Y:S01]  /*1650*/  IMAD.HI.U32 R6, R7, R11, R6 ;  /* 0x0000000b07067227 */ /* 0x000fe200078e0006 */
[----:B------:R-:W-:-:S02]  /*1660*/  IABS R11, R17 ;  /* 0x00000011000b7213 */ /* 0x000fc40000000000 */
[----:B------:R-:W-:Y:S02]  /*1670*/  CS2R R126, SRZ ;  /* 0x00000000007e7805 */ /* 0x000fe4000001ff00 */
[----:B------:R-:W-:Y:S01]  /*1680*/  ISETP.GT.U32.AND P0, PT, R15, R10, PT ;  /* 0x0000000a0f00720c */ /* 0x000fe20003f04070 */
[----:B------:R-:W-:Y:S01]  /*1690*/  IMAD.MOV.U32 R7, RZ, RZ, R4 ;  /* 0x000000ffff077224 */ /* 0x000fe200078e0004 */
[----:B------:R-:W-:Y:S01]  /*16a0*/  CS2R R128, SRZ ;  /* 0x0000000000807805 */ /* 0x000fe2000001ff00 */
[C---:B------:R-:W-:Y:S01]  /*16b0*/  IMAD.HI.U32 R8, R6.reuse, R11, RZ ;  /* 0x0000000b06087227 */ /* 0x040fe200078e00ff */
[----:B------:R-:W-:Y:S02]  /*16c0*/  CS2R R130, SRZ ;  /* 0x0000000000827805 */ /* 0x000fe4000001ff00 */
[----:B------:R-:W-:Y:S02]  /*16d0*/  CS2R R132, SRZ ;  /* 0x0000000000847805 */ /* 0x000fe4000001ff00 */
[----:B------:R-:W-:Y:S01]  /*16e0*/  CS2R R134, SRZ ;  /* 0x0000000000867805 */ /* 0x000fe2000001ff00 */
[----:B------:R-:W-:Y:S01]  /*16f0*/  IMAD.HI.U32 R4, R6, R7, RZ ;  /* 0x0000000706047227 */ /* 0x000fe200078e00ff */
[----:B------:R-:W-:-:S02]  /*1700*/  CS2R R136, SRZ ;  /* 0x0000000000887805 */ /* 0x000fc4000001ff00 */
[----:B------:R-:W-:Y:S02]  /*1710*/  CS2R R138, SRZ ;  /* 0x00000000008a7805 */ /* 0x000fe4000001ff00 */
[----:B------:R-:W-:Y:S01]  /*1720*/  CS2R R140, SRZ ;  /* 0x00000000008c7805 */ /* 0x000fe2000001ff00 */
[----:B------:R-:W-:Y:S01]  /*1730*/  IMAD.MOV R4, RZ, RZ, -R4 ;  /* 0x000000ffff047224 */ /* 0x000fe200078e0a04 */
[----:B------:R-:W-:Y:S01]  /*1740*/  CS2R R142, SRZ ;  /* 0x00000000008e7805 */ /* 0x000fe2000001ff00 */
[----:B------:R-:W-:Y:S01]  /*1750*/  @!P0 IMAD.IADD R10, R10, 0x1, -R15 ;  /* 0x000000010a0a8824 */ /* 0x000fe200078e0a0f */
[----:B------:R-:W-:Y:S01]  /*1760*/  ISETP.NE.AND P0, PT, R2, RZ, PT ;  /* 0x000000ff0200720c */ /* 0x000fe20003f05270 */
[----:B------:R-:W-:Y:S01]  /*1770*/  IMAD R7, R0, R4, R7 ;  /* 0x0000000400077224 */ /* 0x000fe200078e0207 */
[----:B------:R-:W-:Y:S01]  /*1780*/  SHF.R.S32.HI R4, RZ, 0x1f, R189 ;  /* 0x0000001fff047819 */ /* 0x000fe200000114bd */
[----:B------:R-:W-:Y:S01]  /*1790*/  IMAD.HI.U32 R9, R6, R13, RZ ;  /* 0x0000000d06097227 */ /* 0x000fe200078e00ff */
[----:B------:R-:W-:-:S02]  /*17a0*/  ISETP.GT.U32.AND P3, PT, R15, R10, PT ;  /* 0x0000000a0f00720c */ /* 0x000fc40003f64070 */
[----:B------:R-:W-:Y:S02]  /*17b0*/  CS2R R144, SRZ ;  /* 0x0000000000907805 */ /* 0x000fe4000001ff00 */
[----:B------:R-:W-:Y:S01]  /*17c0*/  LEA.HI R189, R4, R189, RZ, 0x5 ;  /* 0x000000bd04bd7211 */ /* 0x000fe200078f28ff */
[----:B------:R-:W-:Y:S01]  /*17d0*/  IMAD.MOV R8, RZ, RZ, -R8 ;  /* 0x000000ffff087224 */ /* 0x000fe200078e0a08 */
[----:B------:R-:W-:Y:S01]  /*17e0*/  IABS R4, R14 ;  /* 0x0000000e00047213 */ /* 0x000fe20000000000 */
[----:B------:R-:W-:Y:S01]  /*17f0*/  IMAD.MOV R12, RZ, RZ, -R9 ;  /* 0x000000ffff0c7224 */ /* 0x000fe200078e0a09 */
[C---:B------:R-:W-:Y:S01]  /*1800*/  ISETP.GT.U32.AND P2, PT, R0.reuse, R7, PT ;  /* 0x000000070000720c */ /* 0x040fe20003f44070 */
[C---:B------:R-:W-:Y:S01]  /*1810*/  IMAD R9, R0.reuse, R8, R11 ;  /* 0x0000000800097224 */ /* 0x040fe200078e020b */
[----:B------:R-:W-:Y:S01]  /*1820*/  CS2R R146, SRZ ;  /* 0x0000000000927805 */ /* 0x000fe2000001ff00 */
[----:B------:R-:W-:Y:S01]  /*1830*/  IMAD R11, R0, R12, R13 ;  /* 0x0000000c000b7224 */ /* 0x000fe200078e020d */
[----:B------:R-:W-:Y:S01]  /*1840*/  CS2R R148, SRZ ;  /* 0x0000000000947805 */ /* 0x000fe2000001ff00 */
[----:B------:R-:W-:Y:S01]  /*1850*/  VIADD R12, R16, 0xe0 ;  /* 0x000000e0100c7836 */ /* 0x000fe20000000000 */
[----:B------:R-:W-:Y:S01]  /*1860*/  ISETP.GT.U32.AND P5, PT, R0, R9, PT ;  /* 0x000000090000720c */ /* 0x000fe20003fa4070 */
[----:B------:R-:W-:Y:S01]  /*1870*/  @!P3 IMAD.IADD R10, R10, 0x1, -R15 ;  /* 0x000000010a0ab824 */ /* 0x000fe200078e0a0f */
[----:B------:R-:W-:Y:S01]  /*1880*/  ISETP.GE.AND P3, PT, R17, RZ, PT ;  /* 0x000000ff1100720c */ /* 0x000fe20003f66270 */
[----:B------:R-:W-:Y:S01]  /*1890*/  IMAD.MOV.U32 R15, RZ, RZ, R4 ;  /* 0x000000ffff0f7224 */ /* 0x000fe200078e0004 */
[----:B------:R-:W-:Y:S01]  /*18a0*/  IABS R13, R12 ;  /* 0x0000000c000d7213 */ /* 0x000fe20000000000 */
[----:B------:R-:W-:Y:S01]  /*18b0*/  IMAD.MOV.U32 R4, RZ, RZ, R10 ;  /* 0x000000ffff047224 */ /* 0x000fe200078e000a */
[----:B------:R-:W-:Y:S01]  /*18c0*/  CS2R R150, SRZ ;  /* 0x0000000000967805 */ /* 0x000fe2000001ff00 */
[----:B------:R-:W-:Y:S01]  /*18d0*/  @!P2 IMAD.IADD R7, R7, 0x1, -R0 ;  /* 0x000000010707a824 */ /* 0x000fe200078e0a00 */
[----:B------:R-:W-:Y:S01]  /*18e0*/  SHF.R.S32.HI R189, RZ, 0x5, R189 ;  /* 0x00000005ffbd7819 */ /* 0x000fe200000114bd */
[----:B------:R-:W-:Y:S01]  /*18f0*/  @!P1 IMAD.MOV R4, RZ, RZ, -R4 ;  /* 0x000000ffff049224 */ /* 0x000fe200078e0a04 */
[----:B------:R-:W-:Y:S01]  /*1900*/  ISETP.GT.U32.AND P1, PT, R0, R11, PT ;  /* 0x0000000b0000720c */ /* 0x000fe20003f24070 */
[----:B------:R-:W-:Y:S01]  /*1910*/  IMAD.HI.U32 R8, R6, R13, RZ ;  /* 0x0000000d06087227 */ /* 0x000fe200078e00ff */
[----:B------:R-:W-:Y:S01]  /*1920*/  @!P0 LOP3.LUT R4, RZ, R2, RZ, 0x33, !PT ;  /* 0x00000002ff048212 */ /* 0x000fe200078e33ff */
[----:B------:R-:W-:Y:S01]  /*1930*/  ULDC UR9, c[0x0][0x238] ;  /* 0x00008e0000097ab9 */ /* 0x000fe20000000800 */
[----:B------:R-:W-:Y:S01]  /*1940*/  ISETP.GT.U32.AND P2, PT, R0, R7, PT ;  /* 0x000000070000720c */ /* 0x000fe20003f44070 */
[----:B------:R-:W-:Y:S01]  /*1950*/  @!P5 IMAD.IADD R9, R9, 0x1, -R0 ;  /* 0x000000010909d824 */ /* 0x000fe200078e0a00 */
[----:B------:R-:W-:Y:S01]  /*1960*/  ISETP.GE.AND P5, PT, R12, RZ, PT ;  /* 0x000000ff0c00720c */ /* 0x000fe20003fa6270 */
[----:B------:R-:W-:Y:S01]  /*1970*/  IMAD.MOV R8, RZ, RZ, -R8 ;  /* 0x000000ffff087224 */ /* 0x000fe200078e0a08 */
[----:B------:R-:W-:Y:S01]  /*1980*/  UMOV UR19, 0xc0000010 ;  /* 0xc000001000137882 */ /* 0x000fe20000000000 */
[----:B------:R-:W-:Y:S01]  /*1990*/  IMAD.HI.U32 R10, R6, R15, RZ ;  /* 0x0000000f060a7227 */ /* 0x000fe200078e00ff */
[----:B------:R-:W-:-:S03]  /*19a0*/  ISETP.GT.U32.AND P0, PT, R0, R9, PT ;  /* 0x000000090000720c */ /* 0x000fc60003f04070 */
[----:B------:R-:W-:Y:S02]  /*19b0*/  @!P1 IMAD.IADD R11, R11, 0x1, -R0 ;  /* 0x000000010b0b9824 */ /* 0x000fe400078e0a00 */
[C---:B------:R-:W-:Y:S02]  /*19c0*/  IMAD R13, R0.reuse, R8, R13 ;  /* 0x00000008000d7224 */ /* 0x040fe400078e020d */
[----:B------:R-:W-:Y:S01]  /*19d0*/  IMAD.MOV R10, RZ, RZ, -R10 ;  /* 0x000000ffff0a7224 */ /* 0x000fe200078e0a0a */
[----:B------:R-:W-:Y:S01]  /*19e0*/  ISETP.GT.U32.AND P1, PT, R0, R11, PT ;  /* 0x0000000b0000720c */ /* 0x000fe20003f24070 */
[----:B------:R-:W-:Y:S02]  /*19f0*/  VIADD R2, R16, 0xd0 ;  /* 0x000000d010027836 */ /* 0x000fe40000000000 */
[C---:B------:R-:W-:Y:S02]  /*1a00*/  IMAD R15, R0.reuse, R10, R15 ;  /* 0x0000000a000f7224 */ /* 0x040fe400078e020f */
[--C-:B------:R-:W-:Y:S01]  /*1a10*/  @!P0 IMAD.IADD R9, R9, 0x1, -R0.reuse ;  /* 0x0000000109098824 */ /* 0x100fe200078e0a00 */
[----:B------:R-:W-:Y:S01]  /*1a20*/  ISETP.GT.U32.AND P0, PT, R0, R13, PT ;  /* 0x0000000d0000720c */ /* 0x000fe20003f04070 */
[--C-:B------:R-:W-:Y:S01]  /*1a30*/  @!P2 IMAD.IADD R7, R7, 0x1, -R0.reuse ;  /* 0x000000010707a824 */ /* 0x100fe200078e0a00 */
[----:B------:R-:W-:Y:S01]  /*1a40*/  IABS R17, R2 ;  /* 0x0000000200117213 */ /* 0x000fe20000000000 */
[----:B------:R-:W-:Y:S01]  /*1a50*/  VIADD R10, R16, 0xc0 ;  /* 0x000000c0100a7836 */ /* 0x000fe20000000000 */
[----:B------:R-:W-:Y:S01]  /*1a60*/  ISETP.GE.AND P2, PT, R14, RZ, PT ;  /* 0x000000ff0e00720c */ /* 0x000fe20003f46270 */
[----:B------:R-:W-:Y:S01]  /*1a70*/  @!P4 IMAD.MOV R7, RZ, RZ, -R7 ;  /* 0x000000ffff07c224 */ /* 0x000fe200078e0a07 */
[----:B------:R-:W-:Y:S01]  /*1a80*/  ISETP.GE.AND P4, PT, R2, RZ, PT ;  /* 0x000000ff0200720c */ /* 0x000fe20003f86270 */
[--C-:B------:R-:W-:Y:S01]  /*1a90*/  @!P1 IMAD.IADD R11, R11, 0x1, -R0.reuse ;  /* 0x000000010b0b9824 */ /* 0x100fe200078e0a00 */
[----:B------:R-:W-:Y:S01]  /*1aa0*/  ISETP.GE.AND P1, PT, R10, RZ, PT ;  /* 0x000000ff0a00720c */ /* 0x000fe20003f26270 */
[----:B------:R-:W-:Y:S01]  /*1ab0*/  VIADD R8, R16, 0xc8 ;  /* 0x000000c810087836 */ /* 0x000fe20000000000 */
[----:B------:R-:W-:Y:S01]  /*1ac0*/  IABS R21, R10 ;  /* 0x0000000a00157213 */ /* 0x000fe20000000000 */
[----:B------:R-:W-:Y:S01]  /*1ad0*/  @!P6 IMAD.MOV R11, RZ, RZ, -R11 ;  /* 0x000000ffff0be224 */ /* 0x000fe200078e0a0b */
[----:B------:R-:W-:Y:S01]  /*1ae0*/  ISETP.GT.U32.AND P6, PT, R0, R15, PT ;  /* 0x0000000f0000720c */ /* 0x000fe20003fc4070 */
[----:B------:R-:W-:Y:S01]  /*1af0*/  @!P0 IMAD.IADD R13, R13, 0x1, -R0 ;  /* 0x000000010d0d8824 */ /* 0x000fe200078e0a00 */
[----:B----4-:R-:W-:Y:S01]  /*1b00*/  IABS R19, R8 ;  /* 0x0000000800137213 */ /* 0x010fe20000000000 */
[----:B------:R-:W-:-:S03]  /*1b10*/  IMAD.HI.U32 R2, R6, R17, RZ ;  /* 0x0000001106027227 */ /* 0x000fc600078e00ff */
[----:B------:R-:W-:Y:S01]  /*1b20*/  ISETP.GT.U32.AND P0, PT, R0, R13, PT ;  /* 0x0000000d0000720c */ /* 0x000fe20003f04070 */
[----:B------:R-:W-:Y:S02]  /*1b30*/  IMAD.MOV R10, RZ, RZ, -R2 ;  /* 0x000000ffff0a7224 */ /* 0x000fe400078e0a02 */
[----:B------:R-:W-:Y:S01]  /*1b40*/  @!P3 IMAD.MOV R9, RZ, RZ, -R9 ;  /* 0x000000ffff09b224 */ /* 0x000fe200078e0a09 */
[----:B------:R-:W-:Y:S01]  /*1b50*/  ISETP.GE.AND P3, PT, R8, RZ, PT ;  /* 0x000000ff0800720c */ /* 0x000fe20003f66270 */
[----:B------:R-:W-:Y:S02]  /*1b60*/  IMAD R17, R0, R10, R17 ;  /* 0x0000000a00117224 */ /* 0x000fe400078e0211 */
[----:B------:R-:W-:Y:S02]  /*1b70*/  @!P6 IMAD.IADD R15, R15, 0x1, -R0 ;  /* 0x000000010f0fe824 */ /* 0x000fe400078e0a00 */
[----:B------:R-:W-:-:S03]  /*1b80*/  IMAD.HI.U32 R8, R6, R19, RZ ;  /* 0x0000001306087227 */ /* 0x000fc600078e00ff */
[C---:B------:R-:W-:Y:S01]  /*1b90*/  ISETP.GT.U32.AND P6, PT, R0.reuse, R15, PT ;  /* 0x0000000f0000720c */ /* 0x040fe20003fc4070 */
[----:B------:R-:W-:Y:S01]  /*1ba0*/  @!P0 IMAD.IADD R13, R13, 0x1, -R0 ;  /* 0x000000010d0d8824 */ /* 0x000fe200078e0a00 */
[----:B------:R-:W-:Y:S01]  /*1bb0*/  ISETP.GT.U32.AND P0, PT, R0, R17, PT ;  /* 0x000000110000720c */ /* 0x000fe20003f04070 */
[----:B------:R-:W-:Y:S02]  /*1bc0*/  VIADD R14, R16, 0xb0 ;  /* 0x000000b0100e7836 */ /* 0x000fe40000000000 */
[----:B------:R-:W-:Y:S02]  /*1bd0*/  IMAD.MOV R8, RZ, RZ, -R8 ;  /* 0x000000ffff087224 */ /* 0x000fe400078e0a08 */
[----:B------:R-:W-:Y:S01]  /*1be0*/  IMAD.HI.U32 R2, R6, R21, RZ ;  /* 0x0000001506027227 */ /* 0x000fe200078e00ff */
[----:B------:R-:W-:-:S03]  /*1bf0*/  IABS R25, R14 ;  /* 0x0000000e00197213 */ /* 0x000fc60000000000 */
[----:B------:R-:W-:Y:S02]  /*1c00*/  IMAD R19, R0, R8, R19 ;  /* 0x0000000800137224 */ /* 0x000fe400078e0213 */
[----:B------:R-:W-:Y:S02]  /*1c10*/  @!P6 IMAD.IADD R15, R15, 0x1, -R0 ;  /* 0x000000010f0fe824 */ /* 0x000fe400078e0a00 */
[----:B------:R-:W-:Y:S01]  /*1c20*/  IMAD.HI.U32 R8, R6, R25, RZ ;  /* 0x0000001906087227 */ /* 0x000fe200078e00ff */
[----:B------:R-:W-:-:S03]  /*1c30*/  ISETP.GT.U32.AND P6, PT, R0, R19, PT ;  /* 0x000000130000720c */ /* 0x000fc60003fc4070 */
[----:B------:R-:W-:Y:S02]  /*1c40*/  @!P0 IMAD.IADD R17, R17, 0x1, -R0 ;  /* 0x0000000111118824 */ /* 0x000fe400078e0a00 */
[----:B------:R-:W-:Y:S02]  /*1c50*/  VIADD R12, R16, 0xb8 ;  /* 0x000000b8100c7836 */ /* 0x000fe40000000000 */
[----:B------:R-:W-:Y:S01]  /*1c60*/  IMAD.MOV R2, RZ, RZ, -R2 ;  /* 0x000000ffff027224 */ /* 0x000fe200078e0a02 */
[C---:B------:R-:W-:Y:S01]  /*1c70*/  ISETP.GT.U32.AND P0, PT, R0.reuse, R17, PT ;  /* 0x000000110000720c */ /* 0x040fe20003f04070 */
[----:B------:R-:W-:Y:S01]  /*1c80*/  IMAD.MOV R8, RZ, RZ, -R8 ;  /* 0x000000ffff087224 */ /* 0x000fe200078e0a08 */
[----:B------:R-:W-:Y:S01]  /*1c90*/  IABS R23, R12 ;  /* 0x0000000c00177213 */ /* 0x000fe20000000000 */
[C---:B------:R-:W-:Y:S02]  /*1ca0*/  IMAD R21, R0.reuse, R2, R21 ;  /* 0x0000000200157224 */ /* 0x040fe400078e0215 */
[----:B------:R-:W-:-:S02]  /*1cb0*/  IMAD R25, R0, R8, R25 ;  /* 0x0000000800197224 */ /* 0x000fc400078e0219 */
[----:B------:R-:W-:Y:S01]  /*1cc0*/  @!P5 IMAD.MOV R13, RZ, RZ, -R13 ;  /* 0x000000ffff0dd224 */ /* 0x000fe200078e0a0d */
[C---:B------:R-:W-:Y:S01]  /*1cd0*/  ISETP.GT.U32.AND P5, PT, R0.reuse, R21, PT ;  /* 0x000000150000720c */ /* 0x040fe20003fa4070 */
[----:B------:R-:W-:Y:S01]  /*1ce0*/  @!P6 IMAD.IADD R19, R19, 0x1, -R0 ;  /* 0x000000011313e824 */ /* 0x000fe200078e0a00 */
[----:B------:R-:W-:Y:S01]  /*1cf0*/  ISETP.GT.U32.AND P6, PT, R0, R25, PT ;  /* 0x000000190000720c */ /* 0x000fe20003fc4070 */
[----:B------:R-:W-:Y:S02]  /*1d00*/  VIADD R10, R16, 0xa8 ;  /* 0x000000a8100a7836 */ /* 0x000fe40000000000 */
[----:B------:R-:W-:-:S03]  /*1d10*/  IMAD.HI.U32 R2, R6, R23, RZ ;  /* 0x0000001706027227 */ /* 0x000fc600078e00ff */
[----:B------:R-:W-:Y:S01]  /*1d20*/  IABS R27, R10 ;  /* 0x0000000a001b7213 */ /* 0x000fe20000000000 */
[----:B------:R-:W-:Y:S02]  /*1d30*/  VIADD R18, R16, 0xa0 ;  /* 0x000000a010127836 */ /* 0x000fe40000000000 */
[----:B------:R-:W-:Y:S02]  /*1d40*/  IMAD.MOV R2, RZ, RZ, -R2 ;  /* 0x000000ffff027224 */ /* 0x000fe400078e0a02 */
[----:B------:R-:W-:Y:S01]  /*1d50*/  @!P0 IMAD.IADD R17, R17, 0x1, -R0 ;  /* 0x0000000111118824 */ /* 0x000fe200078e0a00 */
[----:B------:R-:W-:Y:S01]  /*1d60*/  ISETP.GE.AND P0, PT, R12, RZ, PT ;  /* 0x000000ff0c00720c */ /* 0x000fe20003f06270 */
[----:B------:R-:W-:Y:S01]  /*1d70*/  IMAD R23, R0, R2, R23 ;  /* 0x0000000200177224 */ /* 0x000fe200078e0217 */
[----:B------:R-:W-:Y:S01]  /*1d80*/  IABS R29, R18 ;  /* 0x00000012001d7213 */ /* 0x000fe20000000000 */
[----:B------:R-:W-:Y:S02]  /*1d90*/  VIADD R12, R16, 0x98 ;  /* 0x00000098100c7836 */ /* 0x000fe40000000000 */
[----:B------:R-:W-:-:S03]  /*1da0*/  IMAD.HI.U32 R2, R6, R27, RZ ;  /* 0x0000001b06027227 */ /* 0x000fc600078e00ff */
[----:B------:R-:W-:Y:S01]  /*1db0*/  IABS R31, R12 ;  /* 0x0000000c001f7213 */ /* 0x000fe20000000000 */
[--C-:B------:R-:W-:Y:S01]  /*1dc0*/  @!P5 IMAD.IADD R21, R21, 0x1, -R0.reuse ;  /* 0x000000011515d824 */ /* 0x100fe200078e0a00 */
[----:B------:R-:W-:Y:S01]  /*1dd0*/  ISETP.GT.U32.AND P5, PT, R0, R19, PT ;  /* 0x000000130000720c */ /* 0x000fe20003fa4070 */
[----:B------:R-:W-:Y:S02]  /*1de0*/  @!P6 IMAD.IADD R25, R25, 0x1, -R0 ;  /* 0x000000011919e824 */ /* 0x000fe400078e0a00 */
[----:B------:R-:W-:-:S03]  /*1df0*/  IMAD.HI.U32 R8, R6, R29, RZ ;  /* 0x0000001d06087227 */ /* 0x000fc600078e00ff */
[C---:B------:R-:W-:Y:S01]  /*1e00*/  ISETP.GT.U32.AND P6, PT, R0.reuse, R25, PT ;  /* 0x000000190000720c */ /* 0x040fe20003fc4070 */
[----:B------:R-:W-:Y:S02]  /*1e10*/  IMAD.MOV R2, RZ, RZ, -R2 ;  /* 0x000000ffff027224 */ /* 0x000fe400078e0a02 */
[----:B------:R-:W-:Y:S02]  /*1e20*/  IMAD.MOV R8, RZ, RZ, -R8 ;  /* 0x000000ffff087224 */ /* 0x000fe400078e0a08 */
[----:B------:R-:W-:Y:S02]  /*1e30*/  IMAD R27, R0, R2, R27 ;  /* 0x00000002001b7224 */ /* 0x000fe400078e021b */
[----:B------:R-:W-:-:S04]  /*1e40*/  IMAD.HI.U32 R2, R6, R31, RZ ;  /* 0x0000001f06027227 */ /* 0x000fc800078e00ff */
[C---:B------:R-:W-:Y:S02]  /*1e50*/  IMAD R29, R0.reuse, R8, R29 ;  /* 0x00000008001d7224 */ /* 0x040fe400078e021d */
[----:B------:R-:W-:Y:S02]  /*1e60*/  IMAD.MOV R8, RZ, RZ, -R2 ;  /* 0x000000ffff087224 */ /* 0x000fe400078e0a02 */
[--C-:B------:R-:W-:Y:S01]  /*1e70*/  @!P5 IMAD.IADD R19, R19, 0x1, -R0.reuse ;  /* 0x000000011313d824 */ /* 0x100fe200078e0a00 */
[C---:B------:R-:W-:Y:S01]  /*1e80*/  ISETP.GT.U32.AND P5, PT, R0.reuse, R27, PT ;  /* 0x0000001b0000720c */ /* 0x040fe20003fa4070 */
[----:B------:R-:W-:Y:S02]  /*1e90*/  IMAD R31, R0, R8, R31 ;  /* 0x00000008001f7224 */ /* 0x000fe400078e021f */
[----:B------:R-:W-:Y:S02]  /*1ea0*/  @!P6 IMAD.IADD R25, R25, 0x1, -R0 ;  /* 0x000000011919e824 */ /* 0x000fe400078e0a00 */
[----:B------:R-:W-:Y:S01]  /*1eb0*/  IMAD.HI.U32 R8, R6, R35, RZ ;  /* 0x0000002306087227 */ /* 0x000fe200078e00ff */
[----:B------:R-:W-:-:S03]  /*1ec0*/  ISETP.GT.U32.AND P6, PT, R0, R31, PT ;  /* 0x0000001f0000720c */ /* 0x000fc60003fc4070 */
[----:B------:R-:W-:Y:S02]  /*1ed0*/  IMAD.MOV R8, RZ, RZ, -R8 ;  /* 0x000000ffff087224 */ /* 0x000fe400078e0a08 */
[----:B------:R-:W-:Y:S01]  /*1ee0*/  @!P2 IMAD.MOV R15, RZ, RZ, -R15 ;  /* 0x000000ffff0fa224 */ /* 0x000fe200078e0a0f */
[----:B------:R-:W-:Y:S01]  /*1ef0*/  ISETP.GT.U32.AND P2, PT, R0, R23, PT ;  /* 0x000000170000720c */ /* 0x000fe20003f44070 */
[--C-:B------:R-:W-:Y:S01]  /*1f00*/  @!P5 IMAD.IADD R27, R27, 0x1, -R0.reuse ;  /* 0x000000011b1bd824 */ /* 0x100fe200078e0a00 */
[----:B------:R-:W-:Y:S01]  /*1f10*/  ISETP.GE.AND P5, PT, R10, RZ, PT ;  /* 0x000000ff0a00720c */ /* 0x000fe20003fa6270 */
[----:B------:R-:W-:Y:S02]  /*1f20*/  IMAD R35, R0, R8, R35 ;  /* 0x0000000800237224 */ /* 0x000fe400078e0223 */
[----:B------:R-:W-:Y:S02]  /*1f30*/  VIADD R10, R16, 0x80 ;  /* 0x00000080100a7836 */ /* 0x000fe40000000000 */
[----:B------:R-:W-:Y:S01]  /*1f40*/  @!P6 IMAD.IADD R31, R31, 0x1, -R0 ;  /* 0x000000011f1fe824 */ /* 0x000fe200078e0a00 */
[----:B------:R-:W-:Y:S01]  /*1f50*/  ISETP.GT.U32.AND P6, PT, R0, R27, PT ;  /* 0x0000001b0000720c */ /* 0x000fe20003fc4070 */
[----:B------:R-:W-:Y:S01]  /*1f60*/  IMAD.HI.U32 R2, R6, R33, RZ ;  /* 0x0000002106027227 */ /* 0x000fe200078e00ff */
[----:B------:R-:W-:-:S03]  /*1f70*/  IABS R37, R10 ;  /* 0x0000000a00257213 */ /* 0x000fc60000000000 */
[----:B------:R-:W-:Y:S02]  /*1f80*/  IMAD.MOV R2, RZ, RZ, -R2 ;  /* 0x000000ffff027224 */ /* 0x000fe400078e0a02 */
[----:B------:R-:W-:Y:S01]  /*1f90*/  @!P2 IMAD.IADD R23, R23, 0x1, -R0 ;  /* 0x000000011717a824 */ /* 0x000fe200078e0a00 */
[C---:B------:R-:W-:Y:S01]  /*1fa0*/  ISETP.GT.U32.AND P2, PT, R0.reuse, R21, PT ;  /* 0x000000150000720c */ /* 0x040fe20003f44070 */
[----:B------:R-:W-:Y:S02]  /*1fb0*/  IMAD R33, R0, R2, R33 ;  /* 0x0000000200217224 */ /* 0x000fe400078e0221 */
[----:B------:R-:W-:-:S04]  /*1fc0*/  IMAD.HI.U32 R2, R6, R37, RZ ;  /* 0x0000002506027227 */ /* 0x000fc800078e00ff */
[----:B------:R-:W-:Y:S01]  /*1fd0*/  @!P6 IMAD.IADD R27, R27, 0x1, -R0 ;  /* 0x000000011b1be824 */ /* 0x000fe200078e0a00 */
[C---:B------:R-:W-:Y:S01]  /*1fe0*/  ISETP.GT.U32.AND P6, PT, R0.reuse, R35, PT ;  /* 0x000000230000720c */ /* 0x040fe20003fc4070 */
[----:B------:R-:W-:Y:S02]  /*1ff0*/  IMAD.MOV R2, RZ, RZ, -R2 ;  /* 0x000000ffff027224 */ /* 0x000fe400078e0a02 */
[----:B------:R-:W-:Y:S01]  /*2000*/  @!P4 IMAD.MOV R17, RZ, RZ, -R17 ;  /* 0x000000ffff11c224 */ /* 0x000fe200078e0a11 */
[C---:B------:R-:W-:Y:S01]  /*2010*/  ISETP.GT.U32.AND P4, PT, R0.reuse, R23, PT ;  /* 0x000000170000720c */ /* 0x040fe20003f84070 */
[C---:B------:R-:W-:Y:S02]  /*2020*/  IMAD R37, R0.reuse, R2, R37 ;  /* 0x0000000200257224 */ /* 0x040fe400078e0225 */
[----:B------:R-:W-:Y:S01]  /*2030*/  @!P2 IMAD.IADD R21, R21, 0x1, -R0 ;  /* 0x000000011515a824 */ /* 0x000fe200078e0a00 */
[----:B------:R-:W-:Y:S01]  /*2040*/  ISETP.GT.U32.AND P2, PT, R0, R29, PT ;  /* 0x0000001d0000720c */ /* 0x000fe20003f44070 */
[----:B------:R-:W-:-:S02]  /*2050*/  @!P3 IMAD.MOV R19, RZ, RZ, -R19 ;  /* 0x000000ffff13b224 */ /* 0x000fc400078e0a13 */
[----:B------:R-:W-:Y:S01]  /*2060*/  @!P1 IMAD.MOV R21, RZ, RZ, -R21 ;  /* 0x000000ffff159224 */ /* 0x000fe200078e0a15 */
[C---:B------:R-:W-:Y:S01]  /*2070*/  ISETP.GT.U32.AND P1, PT, R0.reuse, R31, PT ;  /* 0x0000001f0000720c */ /* 0x040fe20003f24070 */
[--C-:B------:R-:W-:Y:S02]  /*2080*/  @!P6 IMAD.IADD R35, R35, 0x1, -R0.reuse ;  /* 0x000000012323e824 */ /* 0x100fe400078e0a00 */
[----:B------:R-:W-:Y:S02]  /*2090*/  @!P5 IMAD.MOV R27, RZ, RZ, -R27 ;  /* 0x000000ffff1bd224 */ /* 0x000fe400078e0a1b */
[----:B------:R-:W-:Y:S01]  /*20a0*/  @!P4 IMAD.IADD R23, R23, 0x1, -R0 ;  /* 0x000000011717c824 */ /* 0x000fe200078e0a00 */
[----:B------:R-:W-:Y:S01]  /*20b0*/  ISETP.GT.U32.AND P6, PT, R0, R35, PT ;  /* 0x000000230000720c */ /* 0x000fe20003fc4070 */
[----:B------:R-:W-:Y:S01]  /*20c0*/  VIADD R2, R16, 0x70 ;  /* 0x0000007010027836 */ /* 0x000fe20000000000 */
[----:B------:R-:W-:Y:S01]  /*20d0*/  ISETP.GE.AND P4, PT, R14, RZ, PT ;  /* 0x000000ff0e00720c */ /* 0x000fe20003f86270 */
[----:B------:R-:W-:-:S02]  /*20e0*/  VIADD R14, R16, 0x78 ;  /* 0x00000078100e7836 */ /* 0x000fc40000000000 */
[----:B------:R-:W-:Y:S01]  /*20f0*/  @!P0 IMAD.MOV R23, RZ, RZ, -R23 ;  /* 0x000000ffff178224 */ /* 0x000fe200078e0a17 */
[----:B------:R-:W-:Y:S01]  /*2100*/  ISETP.GT.U32.AND P0, PT, R0, R33, PT ;  /* 0x000000210000720c */ /* 0x000fe20003f04070 */
[--C-:B------:R-:W-:Y:S01]  /*2110*/  @!P2 IMAD.IADD R29, R29, 0x1, -R0.reuse ;  /* 0x000000011d1da824 */ /* 0x100fe200078e0a00 */
[----:B------:R-:W-:Y:S01]  /*2120*/  IABS R39, R14 ;  /* 0x0000000e00277213 */ /* 0x000fe20000000000 */
[--C-:B------:R-:W-:Y:S01]  /*2130*/  @!P1 IMAD.IADD R31, R31, 0x1, -R0.reuse ;  /* 0x000000011f1f9824 */ /* 0x100fe200078e0a00 */
[----:B------:R-:W-:Y:S01]  /*2140*/  ISETP.GE.AND P2, PT, R18, RZ, PT ;  /* 0x000000ff1200720c */ /* 0x000fe20003f46270 */
[----:B------:R-:W-:Y:S01]  /*2150*/  VIADD R18, R16, 0x50 ;  /* 0x0000005010127836 */ /* 0x000fe20000000000 */
[C---:B------:R-:W-:Y:S01]  /*2160*/  ISETP.GT.U32.AND P3, PT, R0.reuse, R29, PT ;  /* 0x0000001d0000720c */ /* 0x040fe20003f64070 */
[----:B------:R-:W-:Y:S01]  /*2170*/  @!P6 IMAD.IADD R35, R35, 0x1, -R0 ;  /* 0x000000012323e824 */ /* 0x000fe200078e0a00 */
[----:B------:R-:W-:Y:S01]  /*2180*/  ISETP.GT.U32.AND P6, PT, R0, R37, PT ;  /* 0x000000250000720c */ /* 0x000fe20003fc4070 */
[----:B------:R-:W-:Y:S01]  /*2190*/  IMAD.HI.U32 R8, R6, R39, RZ ;  /* 0x0000002706087227 */ /* 0x000fe200078e00ff */
[----:B------:R-:W-:-:S02]  /*21a0*/  IABS R41, R2 ;  /* 0x0000000200297213 */ /* 0x000fc40000000000 */
[----:B------:R-:W-:Y:S01]  /*21b0*/  ISETP.GE.AND P1, PT, R22, RZ, PT ;  /* 0x000000ff1600720c */ /* 0x000fe20003f26270 */
[----:B------:R-:W-:Y:S01]  /*21c0*/  IMAD.MOV R8, RZ, RZ, -R8 ;  /* 0x000000ffff087224 */ /* 0x000fe200078e0a08 */
[----:B------:R-:W-:Y:S01]  /*21d0*/  IABS R49, R18 ;  /* 0x0000001200317213 */ /* 0x000fe20000000000 */
[--C-:B------:R-:W-:Y:S01]  /*21e0*/  @!P0 IMAD.IADD R33, R33, 0x1, -R0.reuse ;  /* 0x0000000121218824 */ /* 0x100fe200078e0a00 */
[----:B------:R-:W-:Y:S01]  /*21f0*/  ISETP.GE.AND P0, PT, R10, RZ, PT ;  /* 0x000000ff0a00720c */ /* 0x000fe20003f06270 */
[C---:B------:R-:W-:Y:S02]  /*2200*/  IMAD R39, R0.reuse, R8, R39 ;  /* 0x0000000800277224 */ /* 0x040fe400078e0227 */
[----:B------:R-:W-:Y:S01]  /*2210*/  @!P4 IMAD.MOV R25, RZ, RZ, -R25 ;  /* 0x000000ffff19c224 */ /* 0x000fe200078e0a19 */
[----:B------:R-:W-:Y:S01]  /*2220*/  ISETP.GT.U32.AND P5, PT, R0, R33, PT ;  /* 0x000000210000720c */ /* 0x000fe20003fa4070 */
[----:B------:R-:W-:Y:S01]  /*2230*/  @!P6 IMAD.IADD R37, R37, 0x1, -R0 ;  /* 0x000000012525e824 */ /* 0x000fe200078e0a00 */
[----:B------:R-:W-:Y:S01]  /*2240*/  ISETP.GE.AND P4, PT, R12, RZ, PT ;  /* 0x000000ff0c00720c */ /* 0x000fe20003f86270 */
[----:B------:R-:W-:-:S02]  /*2250*/  VIADD R8, R16, 0x68 ;  /* 0x0000006810087836 */ /* 0x000fc40000000000 */
[--C-:B------:R-:W-:Y:S01]  /*2260*/  @!P3 IMAD.IADD R29, R29, 0x1, -R0.reuse ;  /* 0x000000011d1db824 */ /* 0x100fe200078e0a00 */
[----:B------:R-:W-:Y:S01]  /*2270*/  ISETP.GT.U32.AND P6, PT, R0, R37, PT ;  /* 0x000000250000720c */ /* 0x000fe20003fc4070 */
[----:B------:R-:W-:Y:S01]  /*2280*/  VIADD R10, R16, 0x60 ;  /* 0x00000060100a7836 */ /* 0x000fe20000000000 */
[----:B------:R-:W-:Y:S01]  /*2290*/  ISETP.GE.AND P3, PT, R20, RZ, PT ;  /* 0x000000ff1400720c */ /* 0x000fe20003f66270 */
[----:B------:R-:W-:Y:S01]  /*22a0*/  @!P2 IMAD.MOV R29, RZ, RZ, -R29 ;  /* 0x000000ffff1da224 */ /* 0x000fe200078e0a1d */
[----:B------:R-:W-:Y:S01]  /*22b0*/  IABS R43, R8 ;  /* 0x00000008002b7213 */ /* 0x000fe20000000000 */
[----:B------:R-:W-:Y:S01]  /*22c0*/  VIADD R12, R16, 0x58 ;  /* 0x00000058100c7836 */ /* 0x000fe20000000000 */
[----:B------:R-:W-:Y:S01]  /*22d0*/  ISETP.GE.AND P2, PT, R14, RZ, PT ;  /* 0x000000ff0e00720c */ /* 0x000fe20003f46270 */
[----:B------:R-:W-:Y:S01]  /*22e0*/  @!P5 IMAD.IADD R33, R33, 0x1, -R0 ;  /* 0x000000012121d824 */ /* 0x000fe200078e0a00 */
[----:B------:R-:W-:Y:S01]  /*22f0*/  ISETP.GE.AND P5, PT, R8, RZ, PT ;  /* 0x000000ff0800720c */ /* 0x000fe20003fa6270 */
[----:B------:R-:W-:Y:S01]  /*2300*/  @!P4 IMAD.MOV R31, RZ, RZ, -R31 ;  /* 0x000000ffff1fc224 */ /* 0x000fe200078e0a1f */
[----:B------:R-:W-:Y:S01]  /*2310*/  ISETP.GE.AND P4, PT, R2, RZ, PT ;  /* 0x000000ff0200720c */ /* 0x000fe20003f86270 */
[----:B------:R-:W-:Y:S01]  /*2320*/  IMAD.HI.U32 R8, R6, R43, RZ ;  /* 0x0000002b06087227 */ /* 0x000fe200078e00ff */
[----:B------:R-:W-:-:S02]  /*2330*/  IABS R45, R10 ;  /* 0x0000000a002d7213 */ /* 0x000fc40000000000 */
[----:B------:R-:W-:Y:S01]  /*2340*/  IABS R47, R12 ;  /* 0x0000000c002f7213 */ /* 0x000fe20000000000 */
[----:B------:R-:W-:Y:S01]  /*2350*/  @!P6 IMAD.IADD R37, R37, 0x1, -R0 ;  /* 0x000000012525e824 */ /* 0x000fe200078e0a00 */
[----:B------:R-:W-:Y:S01]  /*2360*/  ISETP.GT.U32.AND P6, PT, R0, R39, PT ;  /* 0x000000270000720c */ /* 0x000fe20003fc4070 */
[----:B------:R-:W-:-:S04]  /*2370*/  IMAD.HI.U32 R2, R6, R41, RZ ;  /* 0x0000002906027227 */ /* 0x000fc800078e00ff */
[----:B------:R-:W-:Y:S02]  /*2380*/  IMAD.MOV R8, RZ, RZ, -R8 ;  /* 0x000000ffff087224 */ /* 0x000fe400078e0a08 */
[----:B------:R-:W-:Y:S02]  /*2390*/  IMAD.MOV R14, RZ, RZ, -R2 ;  /* 0x000000ffff0e7224 */ /* 0x000fe400078e0a02 */
[----:B------:R-:W-:Y:S01]  /*23a0*/  @!P3 IMAD.MOV R33, RZ, RZ, -R33 ;  /* 0x000000ffff21b224 */ /* 0x000fe200078e0a21 */
[----:B------:R-:W-:Y:S01]  /*23b0*/  ISETP.GE.AND P3, PT, R10, RZ, PT ;  /* 0x000000ff0a00720c */ /* 0x000fe20003f66270 */
[----:B------:R-:W-:Y:S02]  /*23c0*/  IMAD R43, R0, R8, R43 ;  /* 0x00000008002b7224 */ /* 0x000fe400078e022b */
[----:B------:R-:W-:Y:S02]  /*23d0*/  @!P6 IMAD.IADD R39, R39, 0x1, -R0 ;  /* 0x000000012727e824 */ /* 0x000fe400078e0a00 */
[----:B------:R-:W-:-:S03]  /*23e0*/  IMAD.HI.U32 R10, R6, R45, RZ ;  /* 0x0000002d060a7227 */ /* 0x000fc600078e00ff */
[C---:B------:R-:W-:Y:S01]  /*23f0*/  ISETP.GT.U32.AND P6, PT, R0.reuse, R39, PT ;  /* 0x000000270000720c */ /* 0x040fe20003fc4070 */
[----:B------:R-:W-:Y:S02]  /*2400*/  IMAD R41, R0, R14, R41 ;  /* 0x0000000e00297224 */ /* 0x000fe400078e0229 */
[----:B------:R-:W-:Y:S01]  /*2410*/  @!P1 IMAD.MOV R35, RZ, RZ, -R35 ;  /* 0x000000ffff239224 */ /* 0x000fe200078e0a23 */
[----:B------:R-:W-:Y:S01]  /*2420*/  ISETP.GE.AND P1, PT, R12, RZ, PT ;  /* 0x000000ff0c00720c */ /* 0x000fe20003f26270 */
[----:B------:R-:W-:-:S04]  /*2430*/  IMAD.HI.U32 R12, R6, R47, RZ ;  /* 0x0000002f060c7227 */ /* 0x000fc800078e00ff */
[----:B------:R-:W-:Y:S02]  /*2440*/  IMAD.MOV R10, RZ, RZ, -R10 ;  /* 0x000000ffff0a7224 */ /* 0x000fe400078e0a0a */
[----:B------:R-:W-:Y:S01]  /*2450*/  @!P0 IMAD.MOV R37, RZ, RZ, -R37 ;  /* 0x000000ffff258224 */ /* 0x000fe200078e0a25 */
[C---:B------:R-:W-:Y:S01]  /*2460*/  ISETP.GT.U32.AND P0, PT, R0.reuse, R41, PT ;  /* 0x000000290000720c */ /* 0x040fe20003f04070 */
[----:B------:R-:W-:Y:S01]  /*2470*/  @!P6 IMAD.IADD R39, R39, 0x1, -R0 ;  /* 0x000000012727e824 */ /* 0x000fe200078e0a00 */
[C---:B------:R-:W-:Y:S01]  /*2480*/  ISETP.GT.U32.AND P6, PT, R0.reuse, R43, PT ;  /* 0x0000002b0000720c */ /* 0x040fe20003fc4070 */
[----:B------:R-:W-:Y:S02]  /*2490*/  IMAD.MOV R12, RZ, RZ, -R12 ;  /* 0x000000ffff0c7224 */ /* 0x000fe400078e0a0c */
[C---:B------:R-:W-:Y:S02]  /*24a0*/  IMAD R45, R0.reuse, R10, R45 ;  /* 0x0000000a002d7224 */ /* 0x040fe400078e022d */
[----:B------:R-:W-:-:S02]  /*24b0*/  IMAD R47, R0, R12, R47 ;  /* 0x0000000c002f7224 */ /* 0x000fc400078e022f */
[----:B------:R-:W-:Y:S01]  /*24c0*/  @!P2 IMAD.MOV R39, RZ, RZ, -R39 ;  /* 0x000000ffff27a224 */ /* 0x000fe200078e0a27 */
[----:B------:R-:W-:Y:S01]  /*24d0*/  ISETP.GT.U32.AND P2, PT, R0, R45, PT ;  /* 0x0000002d0000720c */ /* 0x000fe20003f44070 */
[----:B------:R-:W-:Y:S02]  /*24e0*/  VIADD R14, R16, 0x48 ;  /* 0x00000048100e7836 */ /* 0x000fe40000000000 */
[--C-:B------:R-:W-:Y:S02]  /*24f0*/  @!P0 IMAD.IADD R41, R41, 0x1, -R0.reuse ;  /* 0x0000000129298824 */ /* 0x100fe400078e0a00 */
[----:B------:R-:W-:Y:S01]  /*2500*/  @!P6 IMAD.IADD R43, R43, 0x1, -R0 ;  /* 0x000000012b2be824 */ /* 0x000fe200078e0a00 */
[----:B------:R-:W-:Y:S01]  /*2510*/  ISETP.GT.U32.AND P6, PT, R0, R47, PT ;  /* 0x0000002f0000720c */ /* 0x000fe20003fc4070 */
[----:B------:R-:W-:Y:S01]  /*2520*/  IMAD.HI.U32 R2, R6, R49, RZ ;  /* 0x0000003106027227 */ /* 0x000fe200078e00ff */
[----:B------:R-:W-:Y:S02]  /*2530*/  ISETP.GT.U32.AND P0, PT, R0, R41, PT ;  /* 0x000000290000720c */ /* 0x000fe40003f04070 */
[----:B------:R-:W-:Y:S01]  /*2540*/  IABS R51, R14 ;  /* 0x0000000e00337213 */ /* 0x000fe20000000000 */
[----:B------:R-:W-:-:S02]  /*2550*/  IMAD.MOV R2, RZ, RZ, -R2 ;  /* 0x000000ffff027224 */ /* 0x000fc400078e0a02 */
[--C-:B------:R-:W-:Y:S01]  /*2560*/  @!P2 IMAD.IADD R45, R45, 0x1, -R0.reuse ;  /* 0x000000012d2da824 */ /* 0x100fe200078e0a00 */
[C---:B------:R-:W-:Y:S01]  /*2570*/  ISETP.GT.U32.AND P2, PT, R0.reuse, R43, PT ;  /* 0x0000002b0000720c */ /* 0x040fe20003f44070 */
[----:B------:R-:W-:Y:S02]  /*2580*/  IMAD R49, R0, R2, R49 ;  /* 0x0000000200317224 */ /* 0x000fe400078e0231 */
[----:B------:R-:W-:Y:S02]  /*2590*/  VIADD R20, R16, 0x40 ;  /* 0x0000004010147836 */ /* 0x000fe40000000000 */
[----:B------:R-:W-:Y:S01]  /*25a0*/  @!P6 IMAD.IADD R47, R47, 0x1, -R0 ;  /* 0x000000012f2fe824 */ /* 0x000fe200078e0a00 */
[----:B------:R-:W-:Y:S01]  /*25b0*/  ISETP.GT.U32.AND P6, PT, R0, R45, PT ;  /* 0x0000002d0000720c */ /* 0x000fe20003fc4070 */
[----:B------:R-:W-:Y:S01]  /*25c0*/  VIADD R22, R16, 0x38 ;  /* 0x0000003810167836 */ /* 0x000fe20000000000 */
[----:B------:R-:W-:Y:S01]  /*25d0*/  IABS R53, R20 ;  /* 0x0000001400357213 */ /* 0x000fe20000000000 */
[----:B------:R-:W-:-:S03]  /*25e0*/  IMAD.HI.U32 R2, R6, R51, RZ ;  /* 0x0000003306027227 */ /* 0x000fc600078e00ff */
[----:B------:R-:W-:Y:S01]  /*25f0*/  IABS R55, R22 ;  /* 0x0000001600377213 */ /* 0x000fe20000000000 */
[----:B------:R-:W-:Y:S02]  /*2600*/  IMAD.MOV R2, RZ, RZ, -R2 ;  /* 0x000000ffff027224 */ /* 0x000fe400078e0a02 */
[--C-:B------:R-:W-:Y:S01]  /*2610*/  @!P0 IMAD.IADD R41, R41, 0x1, -R0.reuse ;  /* 0x0000000129298824 */ /* 0x100fe200078e0a00 */
[----:B------:R-:W-:Y:S01]  /*2620*/  ISETP.GE.AND P0, PT, R16, RZ, PT ;  /* 0x000000ff1000720c */ /* 0x000fe20003f06270 */
[C---:B------:R-:W-:Y:S01]  /*2630*/  IMAD R51, R0.reuse, R2, R51 ;  /* 0x0000000200337224 */ /* 0x040fe200078e0233 */
[----:B------:R-:W-:Y:S01]  /*2640*/  LOP3.LUT R16, R153, 0x1f, RZ, 0xc0, !PT ;  /* 0x0000001f99107812 */ /* 0x000fe200078ec0ff */
[----:B------:R-:W-:Y:S01]  /*2650*/  @!P4 IMAD.MOV R41, RZ, RZ, -R41 ;  /* 0x000000ffff29c224 */ /* 0x000fe200078e0a29 */
[C---:B------:R-:W-:Y:S01]  /*2660*/  ISETP.GT.U32.AND P4, PT, R0.reuse, R47, PT ;  /* 0x0000002f0000720c */ /* 0x040fe20003f84070 */
[----:B------:R-:W-:Y:S01]  /*2670*/  @!P2 IMAD.IADD R43, R43, 0x1, -R0 ;  /* 0x000000012b2ba824 */ /* 0x000fe200078e0a00 */
[----:B------:R-:W-:Y:S01]  /*2680*/  ISETP.GT.U32.AND P2, PT, R0, R49, PT ;  /* 0x000000310000720c */ /* 0x000fe20003f44070 */
[----:B------:R-:W-:-:S04]  /*2690*/  IMAD.HI.U32 R2, R6, R53, RZ ;  /* 0x0000003506027227 */ /* 0x000fc800078e00ff */
[----:B------:R-:W-:-:S04]  /*26a0*/  IMAD.HI.U32 R8, R6, R55, RZ ;  /* 0x0000003706087227 */ /* 0x000fc800078e00ff */
[----:B------:R-:W-:Y:S01]  /*26b0*/  @!P6 IMAD.IADD R45, R45, 0x1, -R0 ;  /* 0x000000012d2de824 */ /* 0x000fe200078e0a00 */
[----:B------:R-:W-:Y:S01]  /*26c0*/  ISETP.GT.U32.AND P6, PT, R0, R51, PT ;  /* 0x000000330000720c */ /* 0x000fe20003fc4070 */
[----:B------:R-:W-:-:S04]  /*26d0*/  IMAD.HI.U32 R10, R6, R57, RZ ;  /* 0x00000039060a7227 */ /* 0x000fc800078e00ff */
[----:B------:R-:W-:Y:S02]  /*26e0*/  IMAD.MOV R2, RZ, RZ, -R2 ;  /* 0x000000ffff027224 */ /* 0x000fe400078e0a02 */
[----:B------:R-:W-:Y:S02]  /*26f0*/  IMAD.MOV R8, RZ, RZ, -R8 ;  /* 0x000000ffff087224 */ /* 0x000fe400078e0a08 */
[C---:B------:R-:W-:Y:S02]  /*2700*/  IMAD R53, R0.reuse, R2, R53 ;  /* 0x0000000200357224 */ /* 0x040fe400078e0235 */
[----:B------:R-:W-:Y:S02]  /*2710*/  IMAD.MOV R10, RZ, RZ, -R10 ;  /* 0x000000ffff0a7224 */ /* 0x000fe400078e0a0a */
[C---:B------:R-:W-:Y:S02]  /*2720*/  IMAD R55, R0.reuse, R8, R55 ;  /* 0x0000000800377224 */ /* 0x040fe400078e0237 */
[----:B------:R-:W-:-:S02]  /*2730*/  IMAD R57, R0, R10, R57 ;  /* 0x0000000a00397224 */ /* 0x000fc400078e0239 */
[--C-:B------:R-:W-:Y:S01]  /*2740*/  @!P4 IMAD.IADD R47, R47, 0x1, -R0.reuse ;  /* 0x000000012f2fc824 */ /* 0x100fe200078e0a00 */
[C---:B------:R-:W-:Y:S01]  /*2750*/  ISETP.GT.U32.AND P4, PT, R0.reuse, R53, PT ;  /* 0x000000350000720c */ /* 0x040fe20003f84070 */
[----:B------:R-:W-:Y:S01]  /*2760*/  @!P2 IMAD.IADD R49, R49, 0x1, -R0 ;  /* 0x000000013131a824 */ /* 0x000fe200078e0a00 */
[----:B------:R-:W-:Y:S01]  /*2770*/  ISETP.GT.U32.AND P2, PT, R0, R55, PT ;  /* 0x000000370000720c */ /* 0x000fe20003f44070 */
[----:B------:R-:W-:-:S04]  /*2780*/  IMAD.HI.U32 R12, R6, R59, RZ ;  /* 0x0000003b060c7227 */ /* 0x000fc800078e00ff */
[----:B------:R-:W-:Y:S01]  /*2790*/  @!P6 IMAD.IADD R51, R51, 0x1, -R0 ;  /* 0x000000013333e824 */ /* 0x000fe200078e0a00 */
[C---:B------:R-:W-:Y:S01]  /*27a0*/  ISETP.GT.U32.AND P6, PT, R0.reuse, R57, PT ;  /* 0x000000390000720c */ /* 0x040fe20003fc4070 */
[----:B------:R-:W-:Y:S02]  /*27b0*/  IMAD.MOV R12, RZ, RZ, -R12 ;  /* 0x000000ffff0c7224 */ /* 0x000fe400078e0a0c */
[----:B------:R-:W-:Y:S02]  /*27c0*/  @!P3 IMAD.MOV R45, RZ, RZ, -R45 ;  /* 0x000000ffff2db224 */ /* 0x000fe400078e0a2d */
[C---:B------:R-:W-:Y:S02]  /*27d0*/  IMAD R59, R0.reuse, R12, R59 ;  /* 0x0000000c003b7224 */ /* 0x040fe400078e023b */
[--C-:B------:R-:W-:Y:S02]  /*27e0*/  @!P4 IMAD.IADD R53, R53, 0x1, -R0.reuse ;  /* 0x000000013535c824 */ /* 0x100fe400078e0a00 */
[----:B------:R-:W-:Y:S01]  /*27f0*/  @!P2 IMAD.IADD R55, R55, 0x1, -R0 ;  /* 0x000000013737a824 */ /* 0x000fe200078e0a00 */
[----:B------:R-:W-:Y:S01]  /*2800*/  ISETP.GT.U32.AND P4, PT, R0, R59, PT ;  /* 0x0000003b0000720c */ /* 0x000fe20003f84070 */
[----:B------:R-:W-:Y:S01]  /*2810*/  IMAD.HI.U32 R2, R6, R61, RZ ;  /* 0x0000003d06027227 */ /* 0x000fe200078e00ff */
[----:B------:R-:W-:-:S02]  /*2820*/  ISETP.GT.U32.AND P2, PT, R0, R49, PT ;  /* 0x000000310000720c */ /* 0x000fc40003f44070 */
[C---:B------:R-:W-:Y:S01]  /*2830*/  ISETP.GT.U32.AND P3, PT, R0.reuse, R53, PT ;  /* 0x000000350000720c */ /* 0x040fe20003f64070 */
[----:B------:R-:W-:Y:S01]  /*2840*/  @!P6 IMAD.IADD R57, R57, 0x1, -R0 ;  /* 0x000000013939e824 */ /* 0x000fe200078e0a00 */
[----:B------:R-:W-:Y:S01]  /*2850*/  ISETP.GT.U32.AND P6, PT, R0, R55, PT ;  /* 0x000000370000720c */ /* 0x000fe20003fc4070 */
[----:B------:R-:W-:-:S04]  /*2860*/  IMAD.HI.U32 R8, R6, R63, RZ ;  /* 0x0000003f06087227 */ /* 0x000fc800078e00ff */
[----:B------:R-:W-:-:S04]  /*2870*/  IMAD.HI.U32 R10, R6, R65, RZ ;  /* 0x00000041060a7227 */ /* 0x000fc800078e00ff */
[----:B------:R-:W-:-:S04]  /*2880*/  IMAD.HI.U32 R12, R6, R67, RZ ;  /* 0x00000043060c7227 */ /* 0x000fc800078e00ff */
[----:B------:R-:W-:-:S04]  /*2890*/  IMAD.HI.U32 R6, R6, R69, RZ ;  /* 0x0000004506067227 */ /* 0x000fc800078e00ff */
[----:B------:R-:W-:Y:S02]  /*28a0*/  IMAD.MOV R2, RZ, RZ, -R2 ;  /* 0x000000ffff027224 */ /* 0x000fe400078e0a02 */
[----:B------:R-:W-:Y:S02]  /*28b0*/  IMAD.MOV R10, RZ, RZ, -R10 ;  /* 0x000000ffff0a7224 */ /* 0x000fe400078e0a0a */
[----:B------:R-:W-:Y:S02]  /*28c0*/  IMAD.MOV R6, RZ, RZ, -R6 ;  /* 0x000000ffff067224 */ /* 0x000fe400078e0a06 */
[C---:B------:R-:W-:Y:S01]  /*28d0*/  IMAD R61, R0.reuse, R2, R61 ;  /* 0x00000002003d7224 */ /* 0x040fe200078e023d */
[----:B------:R-:W-:Y:S01]  /*28e0*/  SHF.R.U32.HI R2, RZ, 0x5, R153 ;  /* 0x00000005ff027819 */ /* 0x000fe20000011699 */
[C---:B------:R-:W-:Y:S02]  /*28f0*/  IMAD R65, R0.reuse, R10, R65 ;  /* 0x0000000a00417224 */ /* 0x040fe400078e0241 */
[----:B------:R-:W-:Y:S01]  /*2900*/  @!P5 IMAD.MOV R43, RZ, RZ, -R43 ;  /* 0x000000ffff2bd224 */ /* 0x000fe200078e0a2b */
[C---:B------:R-:W-:Y:S01]  /*2910*/  ISETP.GT.U32.AND P5, PT, R0.reuse, R51, PT ;  /* 0x000000330000720c */ /* 0x040fe20003fa4070 */
[--C-:B------:R-:W-:Y:S01]  /*2920*/  @!P4 IMAD.IADD R59, R59, 0x1, -R0.reuse ;  /* 0x000000013b3bc824 */ /* 0x100fe200078e0a00 */
[C---:B------:R-:W-:Y:S01]  /*2930*/  ISETP.GT.U32.AND P4, PT, R0.reuse, R57, PT ;  /* 0x000000390000720c */ /* 0x040fe20003f84070 */
[C---:B------:R-:W-:Y:S01]  /*2940*/  IMAD R69, R0.reuse, R6, R69 ;  /* 0x0000000600457224 */ /* 0x040fe200078e0245 */
[----:B------:R-:W-:Y:S01]  /*2950*/  SHF.R.S32.HI R6, RZ, 0x2, R153 ;  /* 0x00000002ff067819 */ /* 0x000fe20000011499 */
[----:B------:R-:W-:Y:S01]  /*2960*/  @!P1 IMAD.MOV R47, RZ, RZ, -R47 ;  /* 0x000000ffff2f9224 */ /* 0x000fe200078e0a2f */
[C---:B------:R-:W-:Y:S01]  /*2970*/  ISETP.GT.U32.AND P1, PT, R0.reuse, R59, PT ;  /* 0x0000003b0000720c */ /* 0x040fe20003f24070 */
[--C-:B------:R-:W-:Y:S01]  /*2980*/  @!P2 IMAD.IADD R49, R49, 0x1, -R0.reuse ;  /* 0x000000013131a824 */ /* 0x100fe200078e0a00 */
[C---:B------:R-:W-:Y:S01]  /*2990*/  ISETP.GT.U32.AND P2, PT, R0.reuse, R61, PT ;  /* 0x0000003d0000720c */ /* 0x040fe20003f44070 */
[--C-:B------:R-:W-:Y:S01]  /*29a0*/  @!P3 IMAD.IADD R53, R53, 0x1, -R0.reuse ;  /* 0x000000013535b824 */ /* 0x100fe200078e0a00 */
[C---:B------:R-:W-:Y:S01]  /*29b0*/  ISETP.GT.U32.AND P3, PT, R0.reuse, R69, PT ;  /* 0x000000450000720c */ /* 0x040fe20003f64070 */
[----:B------:R-:W-:Y:S01]  /*29c0*/  @!P6 IMAD.IADD R55, R55, 0x1, -R0 ;  /* 0x000000013737e824 */ /* 0x000fe200078e0a00 */
[----:B------:R-:W-:Y:S01]  /*29d0*/  ISETP.GT.U32.AND P6, PT, R0, R65, PT ;  /* 0x000000410000720c */ /* 0x000fe20003fc4070 */
[----:B------:R-:W-:Y:S01]  /*29e0*/  IMAD.MOV R8, RZ, RZ, -R8 ;  /* 0x000000ffff087224 */ /* 0x000fe200078e0a08 */
[----:B------:R-:W-:Y:S01]  /*29f0*/  SGXT R6, R6, 0x1 ;  /* 0x000000010606781a */ /* 0x000fe20000000200 */
[----:B------:R-:W-:Y:S01]  /*2a00*/  IMAD.MOV R12, RZ, RZ, -R12 ;  /* 0x000000ffff0c7224 */ /* 0x000fe200078e0a0c */
[----:B------:R-:W-:Y:S01]  /*2a10*/  R2UR UR12, R2 ;  /* 0x00000000020c72ca */ /* 0x000fe200000e0000 */
[----:B------:R-:W-:Y:S01]  /*2a20*/  IMAD R63, R0, R8, R63 ;  /* 0x00000008003f7224 */ /* 0x000fe200078e023f */
[----:B------:R-:W-:Y:S01]  /*2a30*/  LOP3.LUT R71, R6, 0x90, RZ, 0xc0, !PT ;  /* 0x0000009006477812 */ /* 0x000fe200078ec0ff */
[----:B------:R-:W-:-:S02]  /*2a40*/  IMAD R67, R0, R12, R67 ;  /* 0x0000000c00437224 */ /* 0x000fc400078e0243 */
[--C-:B------:R-:W-:Y:S01]  /*2a50*/  @!P5 IMAD.IADD R51, R51, 0x1, -R0.reuse ;  /* 0x000000013333d824 */ /* 0x100fe200078e0a00 */
[C---:B------:R-:W-:Y:S01]  /*2a60*/  ISETP.GT.U32.AND P5, PT, R0.reuse, R63, PT ;  /* 0x0000003f0000720c */ /* 0x040fe20003fa4070 */
[--C-:B------:R-:W-:Y:S01]  /*2a70*/  @!P4 IMAD.IADD R57, R57, 0x1, -R0.reuse ;  /* 0x000000013939c824 */ /* 0x100fe200078e0a00 */
[----:B------:R-:W-:Y:S01]  /*2a80*/  ISETP.GT.U32.AND P4, PT, R0, R67, PT ;  /* 0x000000430000720c */ /* 0x000fe20003f84070 */
[--C-:B------:R-:W-:Y:S01]  /*2a90*/  @!P1 IMAD.IADD R59, R59, 0x1, -R0.reuse ;  /* 0x000000013b3b9824 */ /* 0x100fe200078e0a00 */
[----:B------:R-:W-:Y:S01]  /*2aa0*/  ISETP.GE.AND P1, PT, R18, RZ, PT ;  /* 0x000000ff1200720c */ /* 0x000fe20003f26270 */
[--C-:B------:R-:W-:Y:S01]  /*2ab0*/  @!P2 IMAD.IADD R61, R61, 0x1, -R0.reuse ;  /* 0x000000013d3da824 */ /* 0x100fe200078e0a00 */
[----:B------:R-:W-:Y:S01]  /*2ac0*/  ISETP.GE.AND P2, PT, R14, RZ, PT ;  /* 0x000000ff0e00720c */ /* 0x000fe20003f46270 */
[--C-:B------:R-:W-:Y:S01]  /*2ad0*/  @!P3 IMAD.IADD R69, R69, 0x1, -R0.reuse ;  /* 0x000000014545b824 */ /* 0x100fe200078e0a00 */
[----:B------:R-:W-:Y:S01]  /*2ae0*/  ISETP.GE.AND P3, PT, R22, RZ, PT ;  /* 0x000000ff1600720c */ /* 0x000fe20003f66270 */
[----:B------:R-:W-:Y:S01]  /*2af0*/  @!P6 IMAD.IADD R65, R65, 0x1, -R0 ;  /* 0x000000014141e824 */ /* 0x000fe200078e0a00 */
[----:B------:R-:W-:Y:S01]  /*2b00*/  ISETP.GE.AND P6, PT, R24, RZ, PT ;  /* 0x000000ff1800720c */ /* 0x000fe20003fc6270 */
[----:B------:R-:W-:-:S02]  /*2b10*/  IMAD.SHL.U32 R2, R153, 0x20, RZ ;  /* 0x0000002099027824 */ /* 0x000fc400078e00ff */
[--C-:B------:R-:W-:Y:S01]  /*2b20*/  @!P5 IMAD.IADD R63, R63, 0x1, -R0.reuse ;  /* 0x000000013f3fd824 */ /* 0x100fe200078e0a00 */
[----:B------:R-:W-:Y:S01]  /*2b30*/  ISETP.GE.AND P5, PT, R20, RZ, PT ;  /* 0x000000ff1400720c */ /* 0x000fe20003fa6270 */
[----:B------:R-:W-:Y:S01]  /*2b40*/  @!P4 IMAD.IADD R67, R67, 0x1, -R0 ;  /* 0x000000014343c824 */ /* 0x000fe200078e0a00 */
[C---:B------:R-:W-:Y:S01]  /*2b50*/  ISETP.GT.U32.AND P4, PT, R0.reuse, R69, PT ;  /* 0x000000450000720c */ /* 0x040fe20003f84070 */
[----:B------:R-:W-:Y:S01]  /*2b60*/  @!P1 IMAD.MOV R49, RZ, RZ, -R49 ;  /* 0x000000ffff319224 */ /* 0x000fe200078e0a31 */
[C---:B------:R-:W-:Y:S01]  /*2b70*/  ISETP.GT.U32.AND P1, PT, R0.reuse, R61, PT ;  /* 0x0000003d0000720c */ /* 0x040fe20003f24070 */
[----:B------:R-:W-:Y:S01]  /*2b80*/  @!P2 IMAD.MOV R51, RZ, RZ, -R51 ;  /* 0x000000ffff33a224 */ /* 0x000fe200078e0a33 */
[C---:B------:R-:W-:Y:S01]  /*2b90*/  ISETP.GT.U32.AND P2, PT, R0.reuse, R63, PT ;  /* 0x0000003f0000720c */ /* 0x040fe20003f44070 */
[----:B------:R-:W-:Y:S01]  /*2ba0*/  @!P3 IMAD.MOV R55, RZ, RZ, -R55 ;  /* 0x000000ffff37b224 */ /* 0x000fe200078e0a37 */
[C---:B------:R-:W-:Y:S01]  /*2bb0*/  ISETP.GT.U32.AND P3, PT, R0.reuse, R65, PT ;  /* 0x000000410000720c */ /* 0x040fe20003f64070 */
[----:B------:R-:W-:Y:S01]  /*2bc0*/  @!P6 IMAD.MOV R57, RZ, RZ, -R57 ;  /* 0x000000ffff39e224 */ /* 0x000fe200078e0a39 */
[----:B------:R-:W-:-:S02]  /*2bd0*/  ISETP.GT.U32.AND P6, PT, R0, R67, PT ;  /* 0x000000430000720c */ /* 0x000fc40003fc4070 */
[----:B------:R-:W-:Y:S01]  /*2be0*/  LOP3.LUT R152, R71, 0x1f60, R2, 0xf8, !PT ;  /* 0x00001f6047987812 */ /* 0x000fe200078ef802 */
[----:B------:R-:W-:Y:S01]  /*2bf0*/  @!P5 IMAD.MOV R53, RZ, RZ, -R53 ;  /* 0x000000ffff35d224 */ /* 0x000fe200078e0a35 */
[----:B------:R-:W-:Y:S01]  /*2c00*/  ISETP.GE.AND P5, PT, R26, RZ, PT ;  /* 0x000000ff1a00720c */ /* 0x000fe20003fa6270 */
[--C-:B------:R-:W-:Y:S01]  /*2c10*/  @!P4 IMAD.IADD R69, R69, 0x1, -R0.reuse ;  /* 0x000000014545c824 */ /* 0x100fe200078e0a00 */
[----:B------:R-:W-:Y:S01]  /*2c20*/  ISETP.GE.AND P4, PT, R32, RZ, PT ;  /* 0x000000ff2000720c */ /* 0x000fe20003f86270 */
[--C-:B------:R-:W-:Y:S01]  /*2c30*/  @!P1 IMAD.IADD R61, R61, 0x1, -R0.reuse ;  /* 0x000000013d3d9824 */ /* 0x100fe200078e0a00 */
[----:B------:R-:W-:Y:S01]  /*2c40*/  ISETP.GE.AND P1, PT, R28, RZ, PT ;  /* 0x000000ff1c00720c */ /* 0x000fe20003f26270 */
[--C-:B------:R-:W-:Y:S01]  /*2c50*/  @!P2 IMAD.IADD R63, R63, 0x1, -R0.reuse ;  /* 0x000000013f3fa824 */ /* 0x100fe200078e0a00 */
[----:B------:R-:W-:Y:S01]  /*2c60*/  ISETP.GE.AND P2, PT, R30, RZ, PT ;  /* 0x000000ff1e00720c */ /* 0x000fe20003f46270 */
[--C-:B------:R-:W-:Y:S01]  /*2c70*/  @!P3 IMAD.IADD R65, R65, 0x1, -R0.reuse ;  /* 0x000000014141b824 */ /* 0x100fe200078e0a00 */
[----:B------:R-:W-:Y:S01]  /*2c80*/  ISETP.GE.AND P3, PT, R34, RZ, PT ;  /* 0x000000ff2200720c */ /* 0x000fe20003f66270 */
[----:B------:R-:W-:Y:S01]  /*2c90*/  @!P6 IMAD.IADD R67, R67, 0x1, -R0 ;  /* 0x000000014343e824 */ /* 0x000fe200078e0a00 */
[----:B------:R-:W-:Y:S01]  /*2ca0*/  ISETP.NE.AND P6, PT, R3, RZ, PT ;  /* 0x000000ff0300720c */ /* 0x000fe20003fc5270 */
[----:B------:R-:W-:Y:S01]  /*2cb0*/  @!P0 IMAD.MOV R69, RZ, RZ, -R69 ;  /* 0x000000ffff458224 */ /* 0x000fe200078e0a45 */
[----:B------:R-:W-:Y:S01]  /*2cc0*/  LOP3.LUT R0, RZ, R3, RZ, 0x33, !PT ;  /* 0x00000003ff007212 */ /* 0x000fe200078e33ff */
[----:B------:R-:W-:Y:S01]  /*2cd0*/  @!P5 IMAD.MOV R59, RZ, RZ, -R59 ;  /* 0x000000ffff3bd224 */ /* 0x000fe200078e0a3b */
[----:B------:R-:W-:Y:S01]  /*2ce0*/  LOP3.LUT R6, R152, 0x10, RZ, 0x3c, !PT ;  /* 0x0000001098067812 */ /* 0x000fe200078e3cff */
[----:B------:R-:W-:Y:S01]  /*2cf0*/  @!P4 IMAD.MOV R65, RZ, RZ, -R65 ;  /* 0x000000ffff41c224 */ /* 0x000fe200078e0a41 */
[C---:B------:R-:W-:Y:S01]  /*2d00*/  SEL R13, R0.reuse, R13, !P6 ;  /* 0x0000000d000d7207 */ /* 0x040fe20007000000 */
[----:B------:R-:W-:Y:S01]  /*2d10*/  @!P1 IMAD.MOV R61, RZ, RZ, -R61 ;  /* 0x000000ffff3d9224 */ /* 0x000fe200078e0a3d */
[C---:B------:R-:W-:Y:S01]  /*2d20*/  SEL R27, R0.reuse, R27, !P6 ;  /* 0x0000001b001b7207 */ /* 0x040fe20007000000 */
[----:B------:R-:W-:Y:S01]  /*2d30*/  @!P2 IMAD.MOV R63, RZ, RZ, -R63 ;  /* 0x000000ffff3fa224 */ /* 0x000fe200078e0a3f */
[C---:B------:R-:W-:Y:S01]  /*2d40*/  SEL R41, R0.reuse, R41, !P6 ;  /* 0x0000002900297207 */ /* 0x040fe20007000000 */
[----:B------:R-:W-:Y:S01]  /*2d50*/  IMAD R13, R13, UR4, RZ ;  /* 0x000000040d0d7c24 */ /* 0x000fe2000f8e02ff */
[C---:B------:R-:W-:Y:S01]  /*2d60*/  SEL R55, R0.reuse, R55, !P6 ;  /* 0x0000003700377207 */ /* 0x040fe20007000000 */
[----:B------:R-:W-:Y:S01]  /*2d70*/  IMAD R27, R27, UR4, RZ ;  /* 0x000000041b1b7c24 */ /* 0x000fe2000f8e02ff */
[----:B------:R-:W-:Y:S01]  /*2d80*/  SEL R7, R0, R7, !P6 ;  /* 0x0000000700077207 */ /* 0x000fe20007000000 */
[----:B------:R-:W-:Y:S01]  /*2d90*/  @!P3 IMAD.MOV R67, RZ, RZ, -R67 ;  /* 0x000000ffff43b224 */ /* 0x000fe200078e0a43 */
[----:B------:R-:W-:Y:S01]  /*2da0*/  SHF.R.S32.HI R196, RZ, 0x1f, R13 ;  /* 0x0000001fffc47819 */ /* 0x000fe2000001140d */
[----:B------:R-:W-:Y:S01]  /*2db0*/  IMAD R41, R41, UR4, RZ ;  /* 0x0000000429297c24 */ /* 0x000fe2000f8e02ff */
[----:B------:R-:W-:Y:S01]  /*2dc0*/  IADD3 R197, P2, R13, UR14, RZ ;  /* 0x0000000e0dc57c10 */ /* 0x000fe2000ff5e0ff */
[----:B------:R-:W-:Y:S01]  /*2dd0*/  IMAD R55, R55, UR4, RZ ;  /* 0x0000000437377c24 */ /* 0x000fe2000f8e02ff */
[----:B------:R-:W-:Y:S01]  /*2de0*/  SHF.R.S32.HI R210, RZ, 0x1f, R27 ;  /* 0x0000001fffd27819 */ /* 0x000fe2000001141b */
[----:B------:R-:W-:Y:S01]  /*2df0*/  IMAD R7, R7, UR4, RZ ;  /* 0x0000000407077c24 */ /* 0x000fe2000f8e02ff */
[----:B------:R-:W-:Y:S01]  /*2e00*/  IADD3.X R196, R196, UR15, RZ, P2, !PT ;  /* 0x0000000fc4c47c10 */ /* 0x000fe200097fe4ff */
[----:B------:R-:W-:Y:S01]  /*2e10*/  IMAD R2, R4, UR5, RZ ;  /* 0x0000000504027c24 */ /* 0x000fe2000f8e02ff */
[----:B------:R-:W-:Y:S01]  /*2e20*/  IADD3 R211, P2, R27, UR14, RZ ;  /* 0x0000000e1bd37c10 */ /* 0x000fe2000ff5e0ff */
[----:B------:R-:W-:Y:S01]  /*2e30*/  ULDC UR5, c[0x0][0x23c] ;  /* 0x00008f0000057ab9 */ /* 0x000fe20000000800 */
[----:B------:R-:W-:Y:S01]  /*2e40*/  SEL R9, R0, R9, !P6 ;  /* 0x0000000900097207 */ /* 0x000fe20007000000 */
[----:B------:R-:W-:Y:S01]  /*2e50*/  IMAD R12, R16, UR5, RZ ;  /* 0x00000005100c7c24 */ /* 0x000fe2000f8e02ff */
[C---:B------:R-:W-:Y:S01]  /*2e60*/  SEL R11, R0.reuse, R11, !P6 ;  /* 0x0000000b000b7207 */ /* 0x040fe20007000000 */
[----:B------:R-:W-:Y:S01]  /*2e70*/  USHF.L.U32 UR13, UR5, 0x5, URZ ;  /* 0x00000005050d7899 */ /* 0x000fe2000800063f */
[C---:B------:R-:W-:Y:S01]  /*2e80*/  SEL R15, R0.reuse, R15, !P6 ;  /* 0x0000000f000f7207 */ /* 0x040fe20007000000 */
[----:B------:R-:W-:Y:S01]  /*2e90*/  IMAD R9, R9, UR4, RZ ;  /* 0x0000000409097c24 */ /* 0x000fe2000f8e02ff */
        /* <DEDUP_REMOVED lines=46> */
[----:B------:R-:W-:Y:S01]  /*3180*/  SEL R0, R0, R69, !P6 ;  /* 0x0000004500007207 */ /* 0x000fe20007000000 */
[----:B------:R-:W-:Y:S01]  /*3190*/  IMAD R65, R65, UR4, RZ ;  /* 0x0000000441417c24 */ /* 0x000fe2000f8e02ff */
[----:B------:R-:W-:Y:S01]  /*31a0*/  IADD3.X R210, R210, UR15, RZ, P2, !PT ;  /* 0x0000000fd2d27c10 */ /* 0x000fe200097fe4ff */
[----:B------:R-:W-:Y:S01]  /*31b0*/  IMAD R67, R67, UR4, RZ ;  /* 0x0000000443437c24 */ /* 0x000fe2000f8e02ff */
[----:B------:R-:W-:Y:S01]  /*31c0*/  SHF.R.S32.HI R224, RZ, 0x1f, R41 ;  /* 0x0000001fffe07819 */ /* 0x000fe20000011429 */
[----:B------:R-:W-:Y:S01]  /*31d0*/  IMAD R0, R0, UR4, RZ ;  /* 0x0000000400007c24 */ /* 0x000fe2000f8e02ff */
[----:B------:R-:W-:Y:S01]  /*31e0*/  IADD3 R225, P2, R41, UR14, RZ ;  /* 0x0000000e29e17c10 */ /* 0x000fe2000ff5e0ff */
[----:B------:R-:W-:Y:S01]  /*31f0*/  UIADD3 UR4, UR8, 0x2000, URZ ;  /* 0x0000200008047890 */ /* 0x000fe2000fffe03f */
[----:B------:R-:W-:-:S02]  /*3200*/  SHF.R.S32.HI R238, RZ, 0x1f, R55 ;  /* 0x0000001fffee7819 */ /* 0x000fc40000011437 */
[----:B------:R-:W-:Y:S02]  /*3210*/  CS2R R26, SRZ ;  /* 0x00000000001a7805 */ /* 0x000fe4000001ff00 */
[----:B------:R-:W-:Y:S01]  /*3220*/  IADD3.X R224, R224, UR15, RZ, P2, !PT ;  /* 0x0000000fe0e07c10 */ /* 0x000fe200097fe4ff */
[----:B------:R-:W-:Y:S01]  /*3230*/  USHF.R.U32.HI UR4, URZ, 0x4, UR4 ;  /* 0x000000043f047899 */ /* 0x000fe20008011604 */
[----:B------:R-:W-:Y:S02]  /*3240*/  IADD3 R239, P2, R55, UR14, RZ ;  /* 0x0000000e37ef7c10 */ /* 0x000fe4000ff5e0ff */
[----:B------:R-:W-:Y:S02]  /*3250*/  CS2R R40, SRZ ;  /* 0x0000000000287805 */ /* 0x000fe4000001ff00 */
[----:B------:R-:W-:Y:S01]  /*3260*/  SHF.R.S32.HI R252, RZ, 0x1f, R0 ;  /* 0x0000001ffffc7819 */ /* 0x000fe20000011400 */
[----:B------:R-:W-:Y:S01]  /*3270*/  USGXT.U32 UR4, UR4, 0xe ;  /* 0x0000000e0404789a */ /* 0x000fe20008000000 */
[----:B------:R-:W-:-:S02]  /*3280*/  IADD3.X R238, R238, UR15, RZ, P2, !PT ;  /* 0x0000000feeee7c10 */ /* 0x000fc400097fe4ff */
[----:B------:R-:W-:Y:S02]  /*3290*/  CS2R R54, SRZ ;  /* 0x0000000000367805 */ /* 0x000fe4000001ff00 */
[----:B------:R-:W-:Y:S02]  /*32a0*/  IADD3 R0, P2, R0, UR14, RZ ;  /* 0x0000000e00007c10 */ /* 0x000fe4000ff5e0ff */
[----:B------:R-:W-:Y:S02]  /*32b0*/  CS2R R68, SRZ ;  /* 0x0000000000447805 */ /* 0x000fe4000001ff00 */
[----:B------:R-:W-:Y:S02]  /*32c0*/  SHF.R.S32.HI R190, RZ, 0x1f, R7 ;  /* 0x0000001fffbe7819 */ /* 0x000fe40000011407 */
[----:B------:R-:W-:Y:S02]  /*32d0*/  CS2R R70, SRZ ;  /* 0x0000000000467805 */ /* 0x000fe4000001ff00 */
[----:B------:R-:W-:Y:S01]  /*32e0*/  IADD3 R191, P5, R7, UR14, RZ ;  /* 0x0000000e07bf7c10 */ /* 0x000fe2000ffbe0ff */
[----:B------:R0:W-:Y:S01]  /*32f0*/  STL [R1+0x200], R0 ;  /* 0x0002000001007387 */ /* 0x0001e20000100800 */
[----:B------:R-:W-:Y:S01]  /*3300*/  SHF.R.S32.HI R192, RZ, 0x1f, R9 ;  /* 0x0000001fffc07819 */ /* 0x000fe20000011409 */
[----:B------:R-:W-:Y:S01]  /*3310*/  UMOV UR18, UR4 ;  /* 0x0000000400127c82 */ /* 0x000fe20008000000 */
[----:B------:R-:W-:Y:S01]  /*3320*/  IADD3 R193, P4, R9, UR14, RZ ;  /* 0x0000000e09c17c10 */ /* 0x000fe2000ff9e0ff */
[----:B------:R1:W-:Y:S01]  /*3330*/  STL [R1], RZ ;  /* 0x000000ff01007387 */ /* 0x0003e20000100800 */
[----:B------:R-:W-:-:S02]  /*3340*/  SHF.R.S32.HI R194, RZ, 0x1f, R11 ;  /* 0x0000001fffc27819 */ /* 0x000fc4000001140b */
[----:B------:R-:W-:Y:S01]  /*3350*/  IADD3 R195, P3, R11, UR14, RZ ;  /* 0x0000000e0bc37c10 */ /* 0x000fe2000ff7e0ff */
[----:B------:R1:W-:Y:S01]  /*3360*/  STL [R1+0x4], RZ ;  /* 0x000004ff01007387 */ /* 0x0003e20000100800 */
[----:B------:R-:W-:Y:S02]  /*3370*/  SHF.R.S32.HI R198, RZ, 0x1f, R15 ;  /* 0x0000001fffc67819 */ /* 0x000fe4000001140f */
[----:B------:R-:W-:Y:S01]  /*3380*/  IADD3 R199, P1, R15, UR14, RZ ;  /* 0x0000000e0fc77c10 */ /* 0x000fe2000ff3e0ff */
[----:B------:R1:W-:Y:S01]  /*3390*/  STL [R1+0x8], RZ ;  /* 0x000008ff01007387 */ /* 0x0003e20000100800 */
[----:B------:R-:W-:Y:S02]  /*33a0*/  IADD3.X R190, R190, UR15, RZ, P5, !PT ;  /* 0x0000000fbebe7c10 */ /* 0x000fe4000affe4ff */
[----:B------:R-:W-:Y:S01]  /*33b0*/  IADD3.X R192, R192, UR15, RZ, P4, !PT ;  /* 0x0000000fc0c07c10 */ /* 0x000fe2000a7fe4ff */
[----:B------:R1:W-:Y:S01]  /*33c0*/  STL [R1+0xc], RZ ;  /* 0x00000cff01007387 */ /* 0x0003e20000100800 */
[----:B------:R-:W-:-:S02]  /*33d0*/  IADD3.X R194, R194, UR15, RZ, P3, !PT ;  /* 0x0000000fc2c27c10 */ /* 0x000fc40009ffe4ff */
[----:B------:R-:W-:Y:S01]  /*33e0*/  IADD3.X R198, R198, UR15, RZ, P1, !PT ;  /* 0x0000000fc6c67c10 */ /* 0x000fe20008ffe4ff */
[----:B------:R1:W-:Y:S01]  /*33f0*/  STL [R1+0x10], RZ ;  /* 0x000010ff01007387 */ /* 0x0003e20000100800 */
[----:B------:R-:W-:Y:S02]  /*3400*/  SHF.R.S32.HI R200, RZ, 0x1f, R17 ;  /* 0x0000001fffc87819 */ /* 0x000fe40000011411 */
[----:B------:R-:W-:Y:S01]  /*3410*/  IADD3 R201, P0, R17, UR14, RZ ;  /* 0x0000000e11c97c10 */ /* 0x000fe2000ff1e0ff */
[----:B------:R1:W-:Y:S01]  /*3420*/  STL [R1+0x14], RZ ;  /* 0x000014ff01007387 */ /* 0x0003e20000100800 */
[----:B------:R-:W-:Y:S02]  /*3430*/  SHF.R.S32.HI R202, RZ, 0x1f, R19 ;  /* 0x0000001fffca7819 */ /* 0x000fe40000011413 */
[----:B------:R-:W-:Y:S01]  /*3440*/  IADD3 R203, P6, R19, UR14, RZ ;  /* 0x0000000e13cb7c10 */ /* 0x000fe2000ffde0ff */
[----:B------:R1:W-:Y:S01]  /*3450*/  STL [R1+0x18], RZ ;  /* 0x000018ff01007387 */ /* 0x0003e20000100800 */
[----:B------:R-:W-:-:S02]  /*3460*/  SHF.R.S32.HI R204, RZ, 0x1f, R21 ;  /* 0x0000001fffcc7819 */ /* 0x000fc40000011415 */
[----:B------:R-:W-:Y:S01]  /*3470*/  IADD3 R205, P5, R21, UR14, RZ ;  /* 0x0000000e15cd7c10 */ /* 0x000fe2000ffbe0ff */
        /* <DEDUP_REMOVED lines=8> */
[----:B------:R-:W-:Y:S02]  /*3500*/  CS2R R24, SRZ ;  /* 0x0000000000187805 */ /* 0x000fe4000001ff00 */
[----:B------:R-:W-:Y:S01]  /*3510*/  IADD3 R213, P1, R29, UR14, RZ ;  /* 0x0000000e1dd57c10 */ /* 0x000fe2000ff3e0ff */
[----:B------:R1:W-:Y:S01]  /*3520*/  STL [R1+0x28], RZ ;  /* 0x000028ff01007387 */ /* 0x0003e20000100800 */
[----:B------:R-:W-:Y:S02]  /*3530*/  IADD3.X R200, R200, UR15, RZ, P0, !PT ;  /* 0x0000000fc8c87c10 */ /* 0x000fe400087fe4ff */
[----:B------:R-:W-:Y:S02]  /*3540*/  CS2R R28, SRZ ;  /* 0x00000000001c7805 */ /* 0x000fe4000001ff00 */
[----:B------:R-:W-:Y:S01]  /*3550*/  IADD3.X R202, R202, UR15, RZ, P6, !PT ;  /* 0x0000000fcaca7c10 */ /* 0x000fe2000b7fe4ff */
[----:B------:R1:W-:Y:S01]  /*3560*/  STL [R1+0x2c], RZ ;  /* 0x00002cff01007387 */ /* 0x0003e20000100800 */
[----:B------:R-:W-:-:S02]  /*3570*/  IADD3.X R204, R204, UR15, RZ, P5, !PT ;  /* 0x0000000fcccc7c10 */ /* 0x000fc4000affe4ff */
[----:B------:R-:W-:Y:S01]  /*3580*/  IADD3.X R206, R206, UR15, RZ, P4, !PT ;  /* 0x0000000fcece7c10 */ /* 0x000fe2000a7fe4ff */
[----:B------:R1:W-:Y:S01]  /*3590*/  STL [R1+0x30], RZ ;  /* 0x000030ff01007387 */ /* 0x0003e20000100800 */
[----:B------:R-:W-:Y:S02]  /*35a0*/  IADD3.X R208, R208, UR15, RZ, P3, !PT ;  /* 0x0000000fd0d07c10 */ /* 0x000fe40009ffe4ff */
[----:B------:R-:W-:Y:S01]  /*35b0*/  IADD3.X R212, R212, UR15, RZ, P1, !PT ;  /* 0x0000000fd4d47c10 */ /* 0x000fe20008ffe4ff */
        /* <DEDUP_REMOVED lines=8> */
[----:B------:R-:W-:Y:S02]  /*3640*/  SHF.R.S32.HI R218, RZ, 0x1f, R35 ;  /* 0x0000001fffda7819 */ /* 0x000fe40000011423 */
[----:B------:R-:W-:Y:S02]  /*3650*/  CS2R R32, SRZ ;  /* 0x0000000000207805 */ /* 0x000fe4000001ff00 */
        /* <DEDUP_REMOVED lines=24> */
[----:B------:R-:W-:Y:S02]  /*37e0*/  IADD3.X R226, R226, UR15, RZ, P1, !PT ;  /* 0x0000000fe2e27c10 */ /* 0x000fe40008ffe4ff */
[----:B------:R-:W-:Y:S01]  /*37f0*/  SHF.R.S32.HI R228, RZ, 0x1f, R45 ;  /* 0x0000001fffe47819 */ /* 0x000fe2000001142d */
[----:B------:R1:W-:Y:S01]  /*3800*/  STL [R1+0x5c], RZ ;  /* 0x00005cff01007387 */ /* 0x0003e20000100800 */
[----:B------:R-:W-:-:S02]  /*3810*/  IADD3 R229, P0, R45, UR14, RZ ;  /* 0x0000000e2de57c10 */ /* 0x000fc4000ff1e0ff */
[----:B------:R-:W-:Y:S02]  /*3820*/  CS2R R44, SRZ ;  /* 0x00000000002c7805 */ /* 0x000fe4000001ff00 */
[----:B------:R-:W-:Y:S01]  /*3830*/  SHF.R.S32.HI R230, RZ, 0x1f, R47 ;  /* 0x0000001fffe67819 */ /* 0x000fe2000001142f */
[----:B------:R1:W-:Y:S01]  /*3840*/  STL [R1+0x60], RZ ;  /* 0x000060ff01007387 */ /* 0x0003e20000100800 */
[----:B------:R-:W-:Y:S02]  /*3850*/  IADD3 R231, P6, R47, UR14, RZ ;  /* 0x0000000e2fe77c10 */ /* 0x000fe4000ffde0ff */
[----:B------:R-:W-:Y:S02]  /*3860*/  CS2R R46, SRZ ;  /* 0x00000000002e7805 */ /* 0x000fe4000001ff00 */
        /* <DEDUP_REMOVED lines=16> */
[----:B------:R-:W-:Y:S01]  /*3970*/  SGXT R4, R4, 0x1 ;  /* 0x000000010404781a */ /* 0x000fe20000000200 */
        /* <DEDUP_REMOVED lines=8> */
[----:B------:R-:W-:Y:S01]  /*3a00*/  IADD3.X R240, R240, UR15, RZ, P1, !PT ;  /* 0x0000000ff0f07c10 */ /* 0x000fe20008ffe4ff */
[----:B------:R1:W-:Y:S01]  /*3a10*/  STL [R1+0x80], RZ ;  /* 0x000080ff01007387 */ /* 0x0003e20000100800 */
[----:B------:R-:W-:-:S02]  /*3a20*/  SHF.R.S32.HI R242, RZ, 0x1f, R59 ;  /* 0x0000001ffff27819 */ /* 0x000fc4000001143b */
[----:B------:R-:W-:Y:S01]  /*3a30*/  IADD3 R243, P0, R59, UR14, RZ ;  /* 0x0000000e3bf37c10 */ /* 0x000fe2000ff1e0ff */
[----:B------:R1:W-:Y:S01]  /*3a40*/  STL [R1+0x84], RZ ;  /* 0x000084ff01007387 */ /* 0x0003e20000100800 */
[----:B------:R-:W-:Y:S02]  /*3a50*/  SHF.R.S32.HI R244, RZ, 0x1f, R61 ;  /* 0x0000001ffff47819 */ /* 0x000fe4000001143d */
[----:B------:R-:W-:Y:S02]  /*3a60*/  CS2R R58, SRZ ;  /* 0x00000000003a7805 */ /* 0x000fe4000001ff00 */
[----:B------:R-:W-:Y:S01]  /*3a70*/  IADD3 R245, P6, R61, UR14, RZ ;  /* 0x0000000e3df57c10 */ /* 0x000fe2000ffde0ff */
[----:B------:R1:W-:Y:S01]  /*3a80*/  STL [R1+0x88], RZ ;  /* 0x000088ff01007387 */ /* 0x0003e20000100800 */
[----:B------:R-:W-:Y:S02]  /*3a90*/  SHF.R.S32.HI R246, RZ, 0x1f, R63 ;  /* 0x0000001ffff67819 */ /* 0x000fe4000001143f */
[----:B------:R-:W-:-:S02]  /*3aa0*/  CS2R R60, SRZ ;  /* 0x00000000003c7805 */ /* 0x000fc4000001ff00 */
        /* <DEDUP_REMOVED lines=10> */
[----:B------:R-:W-:Y:S01]  /*3b50*/  IADD3 R3, P1, R2, UR6, RZ ;  /* 0x0000000602037c10 */ /* 0x000fe2000ff3e0ff */
[----:B------:R-:W-:Y:S01]  /*3b60*/  ULDC UR6, c[0x0][0x230] ;  /* 0x00008c0000067ab9 */ /* 0x000fe20000000800 */
[----:B------:R-:W-:Y:S01]  /*3b70*/  LOP3.LUT R4, R4, 0x90, RZ, 0xc0, !PT ;  /* 0x0000009004047812 */ /* 0x000fe200078ec0ff */
[----:B------:R1:W-:Y:S01]  /*3b80*/  STL [R1+0x98], RZ ;  /* 0x000098ff01007387 */ /* 0x0003e20000100800 */
[----:B------:R-:W-:Y:S02]  /*3b90*/  IADD3.X R242, R242, UR15, RZ, P0, !PT ;  /* 0x0000000ff2f27c10 */ /* 0x000fe400087fe4ff */
[----:B------:R-:W-:Y:S02]  /*3ba0*/  CS2R R66, SRZ ;  /* 0x0000000000427805 */ /* 0x000fe4000001ff00 */
[----:B------:R-:W-:Y:S01]  /*3bb0*/  IADD3.X R244, R244, UR15, RZ, P6, !PT ;  /* 0x0000000ff4f47c10 */ /* 0x000fe2000b7fe4ff */
[----:B------:R1:W-:Y:S01]  /*3bc0*/  STL [R1+0x9c], RZ ;  /* 0x00009cff01007387 */ /* 0x0003e20000100800 */
[----:B------:R-:W-:Y:S01]  /*3bd0*/  IADD3.X R246, R246, UR15, RZ, P5, !PT ;  /* 0x0000000ff6f67c10 */ /* 0x000fe2000affe4ff */
[----:B0-----:R-:W-:Y:S01]  /*3be0*/  IMAD.U32 R0, RZ, RZ, UR6 ;  /* 0x00000006ff007e24 */ /* 0x001fe2000f8e00ff */
[----:B------:R-:W-:Y:S01]  /*3bf0*/  IADD3.X R248, R248, UR15, RZ, P4, !PT ;  /* 0x0000000ff8f87c10 */ /* 0x000fe2000a7fe4ff */
[----:B------:R1:W-:Y:S01]  /*3c00*/  STL [R1+0xa0], RZ ;  /* 0x0000a0ff01007387 */ /* 0x0003e20000100800 */
[----:B------:R-:W-:Y:S01]  /*3c10*/  IADD3.X R250, R250, UR15, RZ, P3, !PT ;  /* 0x0000000ffafa7c10 */ /* 0x000fe20009ffe4ff */
[----:B------:R-:W-:Y:S01]  /*3c20*/  USHF.R.S32.HI UR14, URZ, 0x1f, UR13 ;  /* 0x0000001f3f0e7899 */ /* 0x000fe2000801140d */
[----:B------:R-:W-:Y:S01]  /*3c30*/  IADD3.X R252, R252, UR15, RZ, P2, !PT ;  /* 0x0000000ffcfc7c10 */ /* 0x000fe200097fe4ff */
[----:B------:R1:W-:Y:S01]  /*3c40*/  STL [R1+0xa4], RZ ;  /* 0x0000a4ff01007387 */ /* 0x0003e20000100800 */
[----:B------:R-:W-:-:S02]  /*3c50*/  LEA.HI.X.SX32 R2, R2, UR7, 0x1, P1 ;  /* 0x0000000702027c11 */ /* 0x000fc400088f0eff */
[----:B------:R-:W-:Y:S01]  /*3c60*/  LOP3.LUT R4, R4, 0x7f, R153, 0x78, !PT ;  /* 0x0000007f04047812 */ /* 0x000fe200078e7899 */
[----:B------:R1:W-:Y:S01]  /*3c70*/  STL [R1+0xa8], RZ ;  /* 0x0000a8ff01007387 */ /* 0x0003e20000100800 */
[----:B------:R-:W-:-:S03]  /*3c80*/  SHF.R.S32.HI R7, RZ, 0x1f, R12 ;  /* 0x0000001fff077819 */ /* 0x000fc6000001140c */
        /* <DEDUP_REMOVED lines=85> */
[----:B------:R1:W-:Y:S02]  /*41e0*/  STL [R1+0x208], R6 ;  /* 0x0002080601007387 */ /* 0x0003e40000100800 */
.L_x_1:
[----:B-1----:R-:W0:Y:S01]  /*41f0*/  LDC R6, c[0x0][0x238] ;  /* 0x00008e00ff067b82 */ /* 0x002e220000000800 */
[----:B------:R1:W-:Y:S01]  /*4200*/  STL.64 [R1+0x410], R150 ;  /* 0x0004109601007387 */ /* 0x0003e20000100a00 */
[C---:B------:R-:W-:Y:S02]  /*4210*/  ISETP.GT.AND P3, PT, R0.reuse, 0x2, PT ;  /* 0x000000020000780c */ /* 0x040fe40003f64270 */
[----:B------:R-:W-:Y:S01]  /*4220*/  PRMT R153, RZ, 0x7610, R153 ;  /* 0x00007610ff997816 */ /* 0x000fe20000000099 */
[----:B------:R-:W-:Y:S01]  /*4230*/  STL.64 [R1+0x408], R148 ;  /* 0x0004089401007387 */ /* 0x000fe20000100a00 */
[C---:B------:R-:W-:Y:S02]  /*4240*/  ISETP.GT.AND P4, PT, R0.reuse, 0x3, PT ;  /* 0x000000030000780c */ /* 0x040fe40003f84270 */
[----:B------:R-:W1:Y:S01]  /*4250*/  LDC R8, c[0x0][0x238] ;  /* 0x00008e00ff087b82 */ /* 0x000e620000000800 */
[----:B------:R-:W-:Y:S01]  /*4260*/  PRMT R152, RZ, 0x7610, R152 ;  /* 0x00007610ff987816 */ /* 0x000fe20000000098 */
[----:B------:R-:W-:Y:S01]  /*4270*/  STL.64 [R1+0x400], R146 ;  /* 0x0004009201007387 */ /* 0x000fe20000100a00 */
[----:B------:R-:W-:-:S03]  /*4280*/  ISETP.GT.AND P1, PT, R0, 0x4, PT ;  /* 0x000000040000780c */ /* 0x000fc60003f24270 */
[----:B------:R-:W-:Y:S04]  /*4290*/  STL.64 [R1+0x3f8], R144 ;  /* 0x0003f89001007387 */ /* 0x000fe80000100a00 */
[----:B------:R-:W-:Y:S04]  /*42a0*/  STL.64 [R1+0x3f0], R142 ;  /* 0x0003f08e01007387 */ /* 0x000fe80000100a00 */
[----:B------:R-:W-:Y:S01]  /*42b0*/  STL.64 [R1+0x3e8], R140 ;  /* 0x0003e88c01007387 */ /* 0x000fe20000100a00 */
[----:B0-----:R-:W-:-:S03]  /*42c0*/  IMAD.SHL.U32 R9, R6, 0x2, RZ ;  /* 0x0000000206097824 */ /* 0x001fc600078e00ff */
[----:B------:R-:W-:Y:S02]  /*42d0*/  STL.64 [R1+0x3e0], R138 ;  /* 0x0003e08a01007387 */ /* 0x000fe40000100a00 */
[CC--:B------:R-:W-:Y:S02]  /*42e0*/  IADD3 R6, P0, R9.reuse, R3.reuse, RZ ;  /* 0x0000000309067210 */ /* 0x0c0fe40007f1e0ff */
[----:B------:R-:W-:Y:S01]  /*42f0*/  STL.64 [R1+0x3d8], R136 ;  /* 0x0003d88801007387 */ /* 0x000fe20000100a00 */
[C---:B-1----:R-:W-:Y:S01]  /*4300*/  IMAD R151, R8.reuse, 0x3, RZ ;  /* 0x0000000308977824 */ /* 0x042fe200078e02ff */
[----:B------:R-:W-:Y:S01]  /*4310*/  LEA.HI.X.SX32 R7, R9, R2, 0x1, P0 ;  /* 0x0000000209077211 */ /* 0x000fe200000f0eff */
[----:B------:R-:W-:Y:S01]  /*4320*/  IMAD.SHL.U32 R150, R8, 0x4, RZ ;  /* 0x0000000408967824 */ /* 0x000fe200078e00ff */
[----:B------:R-:W-:Y:S02]  /*4330*/  STL.64 [R1+0x3d0], R134 ;  /* 0x0003d08601007387 */ /* 0x000fe40000100a00 */
[----:B------:R-:W-:-:S02]  /*4340*/  IADD3 R8, P2, R151, R3, RZ ;  /* 0x0000000397087210 */ /* 0x000fc40007f5e0ff */
[----:B------:R0:W2:Y:S02]  /*4350*/  @P3 LDG.E.U8 R153, desc[UR10][R6.64] ;  /* 0x0000000a06993981 */ /* 0x0000a4000c1e1100 */
[----:B------:R-:W-:Y:S02]  /*4360*/  LEA.HI.X.SX32 R9, R151, R2, 0x1, P2 ;  /* 0x0000000297097211 */ /* 0x000fe400010f0eff */
[----:B------:R-:W1:Y:S01]  /*4370*/  LDC R151, c[0x0][0x238] ;  /* 0x00008e00ff977b82 */ /* 0x000e620000000800 */
[----:B------:R-:W-:Y:S04]  /*4380*/  STL.64 [R1+0x3c8], R132 ;  /* 0x0003c88401007387 */ /* 0x000fe80000100a00 */
[----:B------:R3:W4:Y:S01]  /*4390*/  @P4 LDG.E.U8 R152, desc[UR10][R8.64] ;  /* 0x0000000a08984981 */ /* 0x000722000c1e1100 */
[----:B0-----:R-:W-:-:S03]  /*43a0*/  IADD3 R6, P0, R150, R3, RZ ;  /* 0x0000000396067210 */ /* 0x001fc60007f1e0ff */
[----:B------:R-:W-:Y:S01]  /*43b0*/  STL.64 [R1+0x3c0], R130 ;  /* 0x0003c08201007387 */ /* 0x000fe20000100a00 */
[----:B------:R-:W-:-:S03]  /*43c0*/  LEA.HI.X.SX32 R7, R150, R2, 0x1, P0 ;  /* 0x0000000296077211 */ /* 0x000fc600000f0eff */
[----:B------:R-:W-:Y:S04]  /*43d0*/  STL.64 [R1+0x3b8], R128 ;  /* 0x0003b88001007387 */ /* 0x000fe80000100a00 */
[----:B------:R-:W-:Y:S04]  /*43e0*/  STL.64 [R1+0x3b0], R126 ;  /* 0x0003b07e01007387 */ /* 0x000fe80000100a00 */
[----:B------:R-:W-:Y:S01]  /*43f0*/  STL.64 [R1+0x3a8], R124 ;  /* 0x0003a87c01007387 */ /* 0x000fe20000100a00 */
[----:B-1----:R-:W-:-:S03]  /*4400*/  IMAD R150, R151, 0x5, RZ ;  /* 0x0000000597967824 */ /* 0x002fc600078e02ff */
[----:B------:R-:W-:Y:S02]  /*4410*/  STL.64 [R1+0x3a0], R122 ;  /* 0x0003a07a01007387 */ /* 0x000fe40000100a00 */
[C---:B---3--:R-:W-:Y:S02]  /*4420*/  IADD3 R8, P2, R150.reuse, R3, RZ ;  /* 0x0000000396087210 */ /* 0x048fe40007f5e0ff */
[----:B------:R-:W-:Y:S02]  /*4430*/  STL.64 [R1+0x398], R120 ;  /* 0x0003987801007387 */ /* 0x000fe40000100a00 */
[----:B------:R-:W-:Y:S02]  /*4440*/  LEA.HI.X.SX32 R9, R150, R2, 0x1, P2 ;  /* 0x0000000296097211 */ /* 0x000fe400010f0eff */
[----:B------:R-:W-:Y:S01]  /*4450*/  STL.64 [R1+0x390], R118 ;  /* 0x0003907601007387 */ /* 0x000fe20000100a00 */
[----:B------:R-:W0:Y:S01]  /*4460*/  LDC R150, c[0x0][0x238] ;  /* 0x00008e00ff967b82 */ /* 0x000e220000000800 */
[----:B------:R-:W-:-:S02]  /*4470*/  PRMT R23, RZ, 0x7610, R23 ;  /* 0x00007610ff177816 */ /* 0x000fc40000000017 */
[----:B------:R-:W-:Y:S01]  /*4480*/  STL.64 [R1+0x388], R116 ;  /* 0x0003887401007387 */ /* 0x000fe20000100a00 */
[----:B------:R-:W-:-:S03]  /*4490*/  IMAD R151, R151, 0x6, RZ ;  /* 0x0000000697977824 */ /* 0x000fc600078e02ff */
[----:B------:R-:W-:Y:S01]  /*44a0*/  STL.64 [R1+0x380], R114 ;  /* 0x0003807201007387 */ /* 0x000fe20000100a00 */
[----:B------:R-:W-:-:S03]  /*44b0*/  ISETP.GT.AND P3, PT, R0, 0x5, PT ;  /* 0x000000050000780c */ /* 0x000fc60003f64270 */
[----:B------:R-:W-:Y:S04]  /*44c0*/  STL.64 [R1+0x370], R112 ;  /* 0x0003707001007387 */ /* 0x000fe80000100a00 */
[----:B------:R-:W-:Y:S04]  /*44d0*/  STL.64 [R1+0x368], R110 ;  /* 0x0003686e01007387 */ /* 0x000fe80000100a00 */
[----:B------:R-:W-:Y:S04]  /*44e0*/  STL.64 [R1+0x360], R108 ;  /* 0x0003606c01007387 */ /* 0x000fe80000100a00 */
[----:B------:R-:W-:Y:S04]  /*44f0*/  STL.64 [R1+0x358], R106 ;  /* 0x0003586a01007387 */ /* 0x000fe80000100a00 */
[----:B------:R-:W-:Y:S04]  /*4500*/  STL.64 [R1+0x350], R104 ;  /* 0x0003506801007387 */ /* 0x000fe80000100a00 */
[----:B------:R-:W-:Y:S04]  /*4510*/  STL.64 [R1+0x348], R102 ;  /* 0x0003486601007387 */ /* 0x000fe80000100a00 */
[----:B------:R1:W3:Y:S01]  /*4520*/  @P1 LDG.E.U8 R23, desc[UR10][R6.64] ;  /* 0x0000000a06171981 */ /* 0x0002e2000c1e1100 */
[----:B------:R-:W-:-:S03]  /*4530*/  PRMT R22, RZ, 0x7610, R22 ;  /* 0x00007610ff167816 */ /* 0x000fc60000000016 */
[----:B------:R-:W-:Y:S04]  /*4540*/  STL.64 [R1+0x340], R100 ;  /* 0x0003406401007387 */ /* 0x000fe80000100a00 */
[----:B------:R-:W-:Y:S01]  /*4550*/  STL.64 [R1+0x338], R98 ;  /* 0x0003386201007387 */ /* 0x000fe20000100a00 */
[----:B-1----:R-:W-:-:S03]  /*4560*/  IADD3 R6, P1, R151, R3, RZ ;  /* 0x0000000397067210 */ /* 0x002fc60007f3e0ff */
[----:B------:R-:W-:Y:S01]  /*4570*/  STL.64 [R1+0x330], R96 ;  /* 0x0003306001007387 */ /* 0x000fe20000100a00 */
[----:B------:R-:W-:-:S03]  /*4580*/  LEA.HI.X.SX32 R7, R151, R2, 0x1, P1 ;  /* 0x0000000297077211 */ /* 0x000fc600008f0eff */
[----:B------:R-:W-:Y:S01]  /*4590*/  STL.64 [R1+0x328], R94 ;  /* 0x0003285e01007387 */ /* 0x000fe20000100a00 */
[----:B0-----:R-:W-:-:S03]  /*45a0*/  IMAD R151, R150, 0x7, RZ ;  /* 0x0000000796977824 */ /* 0x001fc600078e02ff */
[----:B------:R-:W-:Y:S04]  /*45b0*/  STL.64 [R1+0x320], R92 ;  /* 0x0003205c01007387 */ /* 0x000fe80000100a00 */
[----:B------:R-:W-:Y:S04]  /*45c0*/  STL.64 [R1+0x318], R90 ;  /* 0x0003185a01007387 */ /* 0x000fe80000100a00 */
[----:B------:R-:W-:Y:S04]  /*45d0*/  STL.64 [R1+0x310], R88 ;  /* 0x0003105801007387 */ /* 0x000fe80000100a00 */
[----:B------:R-:W-:Y:S04]  /*45e0*/  STL.64 [R1+0x308], R86 ;  /* 0x0003085601007387 */ /* 0x000fe80000100a00 */
[----:B------:R-:W-:Y:S04]  /*45f0*/  STL.64 [R1+0x300], R84 ;  /* 0x0003005401007387 */ /* 0x000fe80000100a00 */
[----:B------:R-:W-:Y:S04]  /*4600*/  STL.64 [R1+0x2f8], R82 ;  /* 0x0002f85201007387 */ /* 0x000fe80000100a00 */
[----:B------:R0:W5:Y:S04]  /*4610*/  @P3 LDG.E.U8 R22, desc[UR10][R8.64] ;  /* 0x0000000a08163981 */ /* 0x000168000c1e1100 */
[----:B------:R-:W-:Y:S04]  /*4620*/  STL.64 [R1+0x2f0], R80 ;  /* 0x0002f05001007387 */ /* 0x000fe80000100a00 */
[----:B------:R-:W-:Y:S01]  /*4630*/  STL.64 [R1+0x2e8], R78 ;  /* 0x0002e84e01007387 */ /* 0x000fe20000100a00 */
[----:B0-----:R-:W-:-:S03]  /*4640*/  IADD3 R8, P4, R151, R3, RZ ;  /* 0x0000000397087210 */ /* 0x001fc60007f9e0ff */
[----:B------:R-:W-:Y:S01]  /*4650*/  STL.64 [R1+0x2e0], R76 ;  /* 0x0002e04c01007387 */ /* 0x000fe20000100a00 */
[----:B------:R-:W-:-:S03]  /*4660*/  LEA.HI.X.SX32 R9, R151, R2, 0x1, P4 ;  /* 0x0000000297097211 */ /* 0x000fc600020f0eff */
[----:B------:R-:W-:Y:S01]  /*4670*/  STL.64 [R1+0x2d8], R74 ;  /* 0x0002d84a01007387 */ /* 0x000fe20000100a00 */
[----:B------:R-:W0:Y:S03]  /*4680*/  LDC R151, c[0x0][0x238] ;  /* 0x00008e00ff977b82 */ /* 0x000e260000000800 */
[----:B------:R-:W-:Y:S04]  /*4690*/  STL.64 [R1+0x2d0], R72 ;  /* 0x0002d04801007387 */ /* 0x000fe80000100a00 */
        /* <DEDUP_REMOVED lines=24> */
[----:B------:R0:W-:Y:S01]  /*4820*/  STL.64 [R1+0x210], R24 ;  /* 0x0002101801007387 */ /* 0x0001e20000100a00 */
[----:B------:R-:W-:Y:S01]  /*4830*/  PRMT R21, RZ, 0x7610, R21 ;  /* 0x00007610ff157816 */ /* 0x000fe20000000015 */
[----:B------:R-:W-:Y:S01]  /*4840*/  IMAD.SHL.U32 R150, R150, 0x8, RZ ;  /* 0x0000000896967824 */ /* 0x000fe200078e00ff */
[----:B------:R-:W-:-:S02]  /*4850*/  ISETP.GT.AND P2, PT, R0, 0x7, PT ;  /* 0x000000070000780c */ /* 0x000fc40003f44270 */
[----:B------:R-:W-:Y:S02]  /*4860*/  ISETP.GT.AND P1, PT, R0, 0x8, PT ;  /* 0x000000080000780c */ /* 0x000fe40003f24270 */
[----:B------:R1:W5:Y:S01]  /*4870*/  @P0 LDG.E.U8 R21, desc[UR10][R6.64] ;  /* 0x0000000a06150981 */ /* 0x000362000c1e1100 */
[C---:B0-----:R-:W-:Y:S02]  /*4880*/  IMAD R25, R151.reuse, 0x9, RZ ;  /* 0x0000000997197824 */ /* 0x041fe400078e02ff */
[----:B------:R-:W-:Y:S02]  /*4890*/  IMAD R24, R151, 0xa, RZ ;  /* 0x0000000a97187824 */ /* 0x000fe400078e02ff */
[----:B------:R-:W0:Y:S01]  /*48a0*/  LDC R151, c[0x0][0x238] ;  /* 0x00008e00ff977b82 */ /* 0x000e220000000800 */
[----:B-1----:R-:W-:Y:S02]  /*48b0*/  IADD3 R6, P3, R150, R3, RZ ;  /* 0x0000000396067210 */ /* 0x002fe40007f7e0ff */
[----:B------:R-:W-:-:S02]  /*48c0*/  PRMT R20, RZ, 0x7610, R20 ;  /* 0x00007610ff147816 */ /* 0x000fc40000000014 */
[----:B------:R-:W-:Y:S02]  /*48d0*/  PRMT R19, RZ, 0x7610, R19 ;  /* 0x00007610ff137816 */ /* 0x000fe40000000013 */
[----:B------:R-:W-:Y:S02]  /*48e0*/  LEA.HI.X.SX32 R7, R150, R2, 0x1, P3 ;  /* 0x0000000296077211 */ /* 0x000fe400018f0eff */
[----:B------:R1:W5:Y:S04]  /*48f0*/  @P2 LDG.E.U8 R20, desc[UR10][R8.64] ;  /* 0x0000000a08142981 */ /* 0x000368000c1e1100 */
[----:B------:R2:W5:Y:S01]  /*4900*/  @P1 LDG.E.U8 R19, desc[UR10][R6.64] ;  /* 0x0000000a06131981 */ /* 0x000562000c1e1100 */
[-C--:B-1----:R-:W-:Y:S02]  /*4910*/  IADD3 R8, P4, R25, R3.reuse, RZ ;  /* 0x0000000319087210 */ /* 0x082fe40007f9e0ff */
[----:B--2---:R-:W-:-:S02]  /*4920*/  IADD3 R6, P3, R24, R3, RZ ;  /* 0x0000000318067210 */ /* 0x004fc40007f7e0ff */
[-C--:B------:R-:W-:Y:S01]  /*4930*/  LEA.HI.X.SX32 R9, R25, R2.reuse, 0x1, P4 ;  /* 0x0000000219097211 */ /* 0x080fe200020f0eff */
[C---:B0-----:R-:W-:Y:S01]  /*4940*/  IMAD R25, R151.reuse, 0xb, RZ ;  /* 0x0000000b97197824 */ /* 0x041fe200078e02ff */
[----:B------:R-:W-:Y:S01]  /*4950*/  LEA.HI.X.SX32 R7, R24, R2, 0x1, P3 ;  /* 0x0000000218077211 */ /* 0x000fe200018f0eff */
[----:B------:R-:W-:Y:S02]  /*4960*/  IMAD R24, R151, 0xc, RZ ;  /* 0x0000000c97187824 */ /* 0x000fe400078e02ff */
[----:B------:R-:W0:Y:S01]  /*4970*/  LDC R151, c[0x0][0x238] ;  /* 0x00008e00ff977b82 */ /* 0x000e220000000800 */
[C---:B------:R-:W-:Y:S02]  /*4980*/  ISETP.GT.AND P0, PT, R0.reuse, 0x9, PT ;  /* 0x000000090000780c */ /* 0x040fe40003f04270 */
[----:B------:R-:W-:Y:S02]  /*4990*/  ISETP.GT.AND P2, PT, R0, 0xa, PT ;  /* 0x0000000a0000780c */ /* 0x000fe40003f44270 */
[----:B------:R-:W-:-:S02]  /*49a0*/  PRMT R18, RZ, 0x7610, R18 ;  /* 0x00007610ff127816 */ /* 0x000fc40000000012 */
[----:B------:R-:W-:-:S07]  /*49b0*/  PRMT R17, RZ, 0x7610, R17 ;  /* 0x00007610ff117816 */ /* 0x000fce0000000011 */
[----:B------:R1:W2:Y:S04]  /*49c0*/  @P0 LDG.E.U8 R18, desc[UR10][R8.64] ;  /* 0x0000000a08120981 */ /* 0x0002a8000c1e1100 */
[----:B------:R4:W2:Y:S01]  /*49d0*/  @P2 LDG.E.U8 R17, desc[UR10][R6.64] ;  /* 0x0000000a06112981 */ /* 0x0008a2000c1e1100 */
[CC--:B-1----:R-:W-:Y:S02]  /*49e0*/  IADD3 R8, P3, R25.reuse, R3.reuse, RZ ;  /* 0x0000000319087210 */ /* 0x0c2fe40007f7e0ff */
[C---:B----4-:R-:W-:Y:S02]  /*49f0*/  IADD3 R6, P0, R24.reuse, R3, RZ ;  /* 0x0000000318067210 */ /* 0x050fe40007f1e0ff */
[-C--:B------:R-:W-:Y:S01]  /*4a00*/  LEA.HI.X.SX32 R9, R25, R2.reuse, 0x1, P3 ;  /* 0x0000000219097211 */ /* 0x080fe200018f0eff */
[C---:B0-----:R-:W-:Y:S01]  /*4a10*/  IMAD R25, R151.reuse, 0xd, RZ ;  /* 0x0000000d97197824 */ /* 0x041fe200078e02ff */
[----:B------:R-:W-:Y:S01]  /*4a20*/  LEA.HI.X.SX32 R7, R24, R2, 0x1, P0 ;  /* 0x0000000218077211 */ /* 0x000fe200000f0eff */
[----:B------:R-:W-:Y:S01]  /*4a30*/  IMAD R24, R151, 0xe, RZ ;  /* 0x0000000e97187824 */ /* 0x000fe200078e02ff */
[C---:B------:R-:W-:Y:S01]  /*4a40*/  ISETP.GT.AND P1, PT, R0.reuse, 0xb, PT ;  /* 0x0000000b0000780c */ /* 0x040fe20003f24270 */
[----:B------:R-:W0:Y:S01]  /*4a50*/  LDC R151, c[0x0][0x238] ;  /* 0x00008e00ff977b82 */ /* 0x000e220000000800 */
[----:B------:R-:W-:-:S02]  /*4a60*/  ISETP.GT.AND P4, PT, R0, 0xc, PT ;  /* 0x0000000c0000780c */ /* 0x000fc40003f84270 */
[----:B------:R-:W-:Y:S02]  /*4a70*/  PRMT R15, RZ, 0x7610, R15 ;  /* 0x00007610ff0f7816 */ /* 0x000fe4000000000f */
[----:B------:R-:W-:-:S07]  /*4a80*/  PRMT R14, RZ, 0x7610, R14 ;  /* 0x00007610ff0e7816 */ /* 0x000fce000000000e */
[----:B------:R1:W4:Y:S01]  /*4a90*/  @P1 LDG.E.U8 R15, desc[UR10][R8.64] ;  /* 0x0000000a080f1981 */ /* 0x000322000c1e1100 */
[----:B------:R-:W-:-:S03]  /*4aa0*/  ISETP.GT.AND P1, PT, R0, 0xe, PT ;  /* 0x0000000e0000780c */ /* 0x000fc60003f24270 */
[----:B------:R3:W5:Y:S01]  /*4ab0*/  @P4 LDG.E.U8 R14, desc[UR10][R6.64] ;  /* 0x0000000a060e4981 */ /* 0x000762000c1e1100 */
[----:B-1----:R-:W-:-:S04]  /*4ac0*/  IADD3 R8, P0, R25, R3, RZ ;  /* 0x0000000319087210 */ /* 0x002fc80007f1e0ff */
[-C--:B------:R-:W-:Y:S02]  /*4ad0*/  LEA.HI.X.SX32 R9, R25, R2.reuse, 0x1, P0 ;  /* 0x0000000219097211 */ /* 0x080fe400000f0eff */
[----:B---3--:R-:W-:Y:S02]  /*4ae0*/  IADD3 R6, P0, R24, R3, RZ ;  /* 0x0000000318067210 */ /* 0x008fe40007f1e0ff */
[----:B------:R-:W-:Y:S02]  /*4af0*/  ISETP.GT.AND P2, PT, R0, 0xd, PT ;  /* 0x0000000d0000780c */ /* 0x000fe40003f44270 */
[----:B------:R-:W-:Y:S01]  /*4b00*/  LEA.HI.X.SX32 R7, R24, R2, 0x1, P0 ;  /* 0x0000000218077211 */ /* 0x000fe200000f0eff */
[----:B0-----:R-:W-:Y:S02]  /*4b10*/  IMAD R24, R151, 0xf, RZ ;  /* 0x0000000f97187824 */ /* 0x001fe400078e02ff */
[----:B------:R-:W0:Y:S01]  /*4b20*/  LDC R151, c[0x0][0x238] ;  /* 0x00008e00ff977b82 */ /* 0x000e220000000800 */
[----:B------:R-:W-:-:S02]  /*4b30*/  PRMT R11, RZ, 0x7610, R11 ;  /* 0x00007610ff0b7816 */ /* 0x000fc4000000000b */
[----:B------:R-:W-:-:S04]  /*4b40*/  PRMT R13, RZ, 0x7610, R13 ;  /* 0x00007610ff0d7816 */ /* 0x000fc8000000000d */
[----:B------:R1:W3:Y:S01]  /*4b50*/  @P1 LDG.E.U8 R11, desc[UR10][R6.64] ;  /* 0x0000000a060b1981 */ /* 0x0002e2000c1e1100 */
[----:B------:R-:W-:-:S03]  /*4b60*/  ISETP.GT.AND P0, PT, R0, RZ, PT ;  /* 0x000000ff0000720c */ /* 0x000fc60003f04270 */
[----:B------:R0:W2:Y:S01]  /*4b70*/  @P2 LDG.E.U8 R13, desc[UR10][R8.64] ;  /* 0x0000000a080d2981 */ /* 0x0000a2000c1e1100 */
[----:B------:R-:W-:Y:S02]  /*4b80*/  ISETP.GT.AND P2, PT, R0, 0xf, PT ;  /* 0x0000000f0000780c */ /* 0x000fe40003f44270 */
[----:B-1----:R-:W-:-:S04]  /*4b90*/  IADD3 R6, P1, R24, R3, RZ ;  /* 0x0000000318067210 */ /* 0x002fc80007f3e0ff */
[----:B------:R-:W-:Y:S02]  /*4ba0*/  LEA.HI.X.SX32 R7, R24, R2, 0x1, P1 ;  /* 0x0000000218077211 */ /* 0x000fe400008f0eff */
[----:B------:R-:W1:Y:S01]  /*4bb0*/  LDC R24, c[0x0][0x238] ;  /* 0x00008e00ff187b82 */ /* 0x000e620000000800 */
[----:B------:R-:W-:Y:S01]  /*4bc0*/  PRMT R10, RZ, 0x7610, R10 ;  /* 0x00007610ff0a7816 */ /* 0x000fe2000000000a */
[----:B0-----:R-:W-:Y:S01]  /*4bd0*/  IMAD.SHL.U32 R25, R151, 0x10, RZ ;  /* 0x0000001097197824 */ /* 0x001fe200078e00ff */
[----:B------:R-:W-:-:S04]  /*4be0*/  PRMT R9, RZ, 0x7610, R9 ;  /* 0x00007610ff097816 */ /* 0x000fc80000000009 */
[----:B------:R0:W4:Y:S01]  /*4bf0*/  @P2 LDG.E.U8 R10, desc[UR10][R6.64] ;  /* 0x0000000a060a2981 */ /* 0x000122000c1e1100 */
[----:B------:R-:W1:Y:S01]  /*4c00*/  LDC R151, c[0x0][0x238] ;  /* 0x00008e00ff977b82 */ /* 0x000e620000000800 */
[----:B------:R-:W-:Y:S01]  /*4c10*/  ISETP.GT.AND P1, PT, R0, 0x1, PT ;  /* 0x000000010000780c */ /* 0x000fe20003f24270 */
[----:B0-----:R-:W-:Y:S02]  /*4c20*/  @P0 IMAD.MOV.U32 R6, RZ, RZ, R3 ;  /* 0x000000ffff060224 */ /* 0x001fe400078e0003 */
[----:B------:R-:W-:Y:S01]  /*4c30*/  @P0 IMAD.MOV.U32 R7, RZ, RZ, R2 ;  /* 0x000000ffff070224 */ /* 0x000fe200078e0002 */
[----:B------:R-:W-:-:S04]  /*4c40*/  PRMT R8, RZ, 0x7610, R8 ;  /* 0x00007610ff087816 */ /* 0x000fc80000000008 */
[----:B------:R0:W4:Y:S02]  /*4c50*/  @P0 LDG.E.U8 R9, desc[UR10][R6.64] ;  /* 0x0000000a06090981 */ /* 0x000124000c1e1100 */
[----:B0-----:R-:W-:-:S04]  /*4c60*/  IADD3 R6, P0, R3, UR9, RZ ;  /* 0x0000000903067c10 */ /* 0x001fc8000ff1e0ff */
[----:B-1----:R-:W-:-:S05]  /*4c70*/  LEA.HI.X.SX32 R7, R24, R2, 0x1, P0 ;  /* 0x0000000218077211 */ /* 0x002fca00000f0eff */
[----:B------:R0:W4:Y:S02]  /*4c80*/  @P1 LDG.E.U8 R8, desc[UR10][R6.64] ;  /* 0x0000000a06081981 */ /* 0x000124000c1e1100 */
[----:B0-----:R-:W-:-:S04]  /*4c90*/  IADD3 R6, P0, R25, R3, RZ ;  /* 0x0000000319067210 */ /* 0x001fc80007f1e0ff */
[----:B------:R-:W-:Y:S01]  /*4ca0*/  LEA.HI.X.SX32 R7, R25, R2, 0x1, P0 ;  /* 0x0000000219077211 */ /* 0x000fe200000f0eff */
[----:B------:R-:W-:Y:S02]  /*4cb0*/  IMAD R25, R151, 0x11, RZ ;  /* 0x0000001197197824 */ /* 0x000fe400078e02ff */
[----:B------:R-:W0:Y:S01]  /*4cc0*/  LDC R151, c[0x0][0x238] ;  /* 0x00008e00ff977b82 */ /* 0x000e220000000800 */
[----:B------:R-:W-:Y:S02]  /*4cd0*/  ISETP.GT.AND P1, PT, R0, 0x10, PT ;  /* 0x000000100000780c */ /* 0x000fe40003f24270 */
[----:B------:R-:W-:-:S11]  /*4ce0*/  PRMT R188, RZ, 0x7610, R188 ;  /* 0x00007610ffbc7816 */ /* 0x000fd600000000bc */
[----:B------:R1:W4:Y:S02]  /*4cf0*/  @P1 LDG.E.U8 R188, desc[UR10][R6.64] ;  /* 0x0000000a06bc1981 */ /* 0x000324000c1e1100 */
[----:B-1----:R-:W-:-:S04]  /*4d00*/  IADD3 R6, P0, R25, R3, RZ ;  /* 0x0000000319067210 */ /* 0x002fc80007f1e0ff */
[----:B------:R-:W-:Y:S01]  /*4d10*/  LEA.HI.X.SX32 R7, R25, R2, 0x1, P0 ;  /* 0x0000000219077211 */ /* 0x000fe200000f0eff */
[----:B0-----:R-:W-:Y:S02]  /*4d20*/  IMAD R25, R151, 0x12, RZ ;  /* 0x0000001297197824 */ /* 0x001fe400078e02ff */
        /* <DEDUP_REMOVED lines=73> */
[----:B------:R1:W4:Y:S01]  /*51c0*/  @P1 LDG.E.U8 R176, desc[UR10][R6.64] ;  /* 0x0000000a06b01981 */ /* 0x000322000c1e1100 */
[----:B------:R-:W-:Y:S02]  /*51d0*/  ISETP.GT.AND P1, PT, R0, 0x1c, PT ;  /* 0x0000001c0000780c */ /* 0x000fe40003f24270 */
[----:B-1----:R-:W-:-:S04]  /*51e0*/  IADD3 R6, P0, R25, R3, RZ ;  /* 0x0000000319067210 */ /* 0x002fc80007f1e0ff */
[----:B------:R-:W-:Y:S01]  /*51f0*/  LEA.HI.X.SX32 R7, R25, R2, 0x1, P0 ;  /* 0x0000000219077211 */ /* 0x000fe200000f0eff */
[----:B0-----:R-:W-:Y:S02]  /*5200*/  IMAD R25, R151, 0x1d, RZ ;  /* 0x0000001d97197824 */ /* 0x001fe400078e02ff */
[----:B------:R-:W0:Y:S01]  /*5210*/  LDC R151, c[0x0][0x238] ;  /* 0x00008e00ff977b82 */ /* 0x000e220000000800 */
[----:B------:R-:W-:-:S06]  /*5220*/  PRMT R177, RZ, 0x7610, R177 ;  /* 0x00007610ffb17816 */ /* 0x000fcc00000000b1 */
[----:B------:R1:W4:Y:S01]  /*5230*/  @P1 LDG.E.U8 R177, desc[UR10][R6.64] ;  /* 0x0000000a06b11981 */ /* 0x000322000c1e1100 */
[----:B------:R-:W-:Y:S02]  /*5240*/  ISETP.GT.AND P1, PT, R0, 0x1d, PT ;  /* 0x0000001d0000780c */ /* 0x000fe40003f24270 */
[----:B------:R-:W-:Y:S02]  /*5250*/  PRMT R174, RZ, 0x7610, R174 ;  /* 0x00007610ffae7816 */ /* 0x000fe400000000ae */
[----:B-1----:R-:W-:-:S04]  /*5260*/  IADD3 R6, P0, R25, R3, RZ ;  /* 0x0000000319067210 */ /* 0x002fc80007f1e0ff */
[----:B------:R-:W-:Y:S01]  /*5270*/  LEA.HI.X.SX32 R7, R25, R2, 0x1, P0 ;  /* 0x0000000219077211 */ /* 0x000fe200000f0eff */
[----:B0-----:R-:W-:Y:S02]  /*5280*/  IMAD R25, R151, 0x1e, RZ ;  /* 0x0000001e97197824 */ /* 0x001fe400078e02ff */
[----:B------:R-:W0:Y:S02]  /*5290*/  S2R R151, SR_TID.X ;  /* 0x0000000000977919 */ /* 0x000e240000002100 */
[----:B------:R1:W4:Y:S01]  /*52a0*/  @P1 LDG.E.U8 R174, desc[UR10][R6.64] ;  /* 0x0000000a06ae1981 */ /* 0x000322000c1e1100 */
[----:B------:R-:W-:Y:S02]  /*52b0*/  ISETP.GT.AND P1, PT, R0, 0x1e, PT ;  /* 0x0000001e0000780c */ /* 0x000fe40003f24270 */
[----:B------:R-:W-:Y:S02]  /*52c0*/  PRMT R175, RZ, 0x7610, R175 ;  /* 0x00007610ffaf7816 */ /* 0x000fe400000000af */
[----:B-1----:R-:W-:-:S04]  /*52d0*/  IADD3 R6, P0, R25, R3, RZ ;  /* 0x0000000319067210 */ /* 0x002fc80007f1e0ff */
[----:B------:R-:W-:Y:S01]  /*52e0*/  LEA.HI.X.SX32 R7, R25, R2, 0x1, P0 ;  /* 0x0000000219077211 */ /* 0x000fe200000f0eff */
[----:B------:R-:W-:Y:S01]  /*52f0*/  IMAD R24, R24, 0x1f, RZ ;  /* 0x0000001f18187824 */ /* 0x000fe200078e02ff */
[----:B-----5:R-:W-:Y:S02]  /*5300*/  LOP3.LUT R14, R14, 0xffff, RZ, 0xc0, !PT ;  /* 0x0000ffff0e0e7812 */ /* 0x020fe400078ec0ff */
[----:B--2---:R-:W-:Y:S01]  /*5310*/  LOP3.LUT R13, R13, 0xffff, RZ, 0xc0, !PT ;  /* 0x0000ffff0d0d7812 */ /* 0x004fe200078ec0ff */
[----:B------:R1:W2:Y:S01]  /*5320*/  @P1 LDG.E.U8 R175, desc[UR10][R6.64] ;  /* 0x0000000a06af1981 */ /* 0x0002a2000c1e1100 */
[----:B---3--:R-:W-:Y:S02]  /*5330*/  LOP3.LUT R11, R11, 0xffff, RZ, 0xc0, !PT ;  /* 0x0000ffff0b0b7812 */ /* 0x008fe400078ec0ff */
[----:B----4-:R-:W-:Y:S02]  /*5340*/  LOP3.LUT R10, R10, 0xffff, RZ, 0xc0, !PT ;  /* 0x0000ffff0a0a7812 */ /* 0x010fe400078ec0ff */
[----:B------:R-:W-:-:S02]  /*5350*/  ISETP.GT.AND P1, PT, R0, 0x1f, PT ;  /* 0x0000001f0000780c */ /* 0x000fc40003f24270 */
[----:B------:R-:W-:Y:S02]  /*5360*/  PRMT R13, R14, 0x3340, R13 ;  /* 0x000033400e0d7816 */ /* 0x000fe4000000000d */
[----:B------:R-:W-:Y:S02]  /*5370*/  PRMT R11, R11, 0x3340, R10 ;  /* 0x000033400b0b7816 */ /* 0x000fe4000000000a */
[C---:B-1----:R-:W-:Y:S02]  /*5380*/  IADD3 R6, P0, R24.reuse, R3, RZ ;  /* 0x0000000318067210 */ /* 0x042fe40007f1e0ff */
[----:B------:R-:W-:Y:S02]  /*5390*/  PRMT R11, R13, 0x5410, R11 ;  /* 0x000054100d0b7816 */ /* 0x000fe4000000000b */
[----:B------:R-:W-:Y:S02]  /*53a0*/  PRMT R13, RZ, 0x7610, R13 ;  /* 0x00007610ff0d7816 */ /* 0x000fe4000000000d */
[----:B------:R-:W-:-:S02]  /*53b0*/  LEA.HI.X.SX32 R7, R24, R2, 0x1, P0 ;  /* 0x0000000218077211 */ /* 0x000fc400000f0eff */
[----:B0-----:R-:W-:-:S03]  /*53c0*/  SHF.R.S32.HI R24, RZ, 0x2, R151 ;  /* 0x00000002ff187819 */ /* 0x001fc60000011497 */
[----:B------:R0:W3:Y:S01]  /*53d0*/  @P1 LDG.E.U8 R13, desc[UR10][R6.64] ;  /* 0x0000000a060d1981 */ /* 0x0000e2000c1e1100 */
[----:B------:R-:W-:Y:S01]  /*53e0*/  SGXT R24, R24, 0x1 ;  /* 0x000000011818781a */ /* 0x000fe20000000200 */
[----:B------:R-:W-:Y:S01]  /*53f0*/  IMAD.SHL.U32 R25, R151, 0x20, RZ ;  /* 0x0000002097197824 */ /* 0x000fe200078e00ff */
[----:B------:R-:W-:Y:S02]  /*5400*/  ISETP.GE.AND P0, PT, R16, R0, PT ;  /* 0x000000001000720c */ /* 0x000fe40003f06270 */
[----:B------:R-:W-:-:S04]  /*5410*/  LOP3.LUT R24, R24, 0x90, RZ, 0xc0, !PT ;  /* 0x0000009018187812 */ /* 0x000fc800078ec0ff */
[----:B------:R-:W-:Y:S02]  /*5420*/  LOP3.LUT R24, R24, 0x1f60, R25, 0xf8, !PT ;  /* 0x00001f6018187812 */ /* 0x000fe400078ef819 */
[----:B------:R-:W-:Y:S02]  /*5430*/  SHF.R.S32.HI R25, RZ, 0x1f, R12 ;  /* 0x0000001fff197819 */ /* 0x000fe4000001140c */
[----:B0-----:R-:W-:Y:S02]  /*5440*/  IADD3 R6, P1, R12, R193, RZ ;  /* 0x000000c10c067210 */ /* 0x001fe40007f3e0ff */
[----:B------:R-:W-:-:S03]  /*5450*/  PRMT R173, RZ, 0x7610, R173 ;  /* 0x00007610ffad7816 */ /* 0x000fc600000000ad */
[----:B------:R-:W-:Y:S01]  /*5460*/  IMAD.X R7, R25, 0x1, R192, P1 ;  /* 0x0000000119077824 */ /* 0x000fe200008e06c0 */
[----:B------:R-:W-:Y:S01]  /*5470*/  BAR.SYNC.DEFER_BLOCKING 0x0 ;  /* 0x0000000000007b1d */ /* 0x000fe20000010000 */
[----:B------:R-:W-:Y:S02]  /*5480*/  LOP3.LUT R153, R153, 0xffff, RZ, 0xc0, !PT ;  /* 0x0000ffff99997812 */ /* 0x000fe400078ec0ff */
[----:B------:R-:W-:Y:S02]  /*5490*/  LOP3.LUT R152, R152, 0xffff, RZ, 0xc0, !PT ;  /* 0x0000ffff98987812 */ /* 0x000fe400078ec0ff */
[----:B------:R-:W-:Y:S02]  /*54a0*/  LOP3.LUT R23, R23, 0xffff, RZ, 0xc0, !PT ;  /* 0x0000ffff17177812 */ /* 0x000fe400078ec0ff */
[----:B------:R-:W-:Y:S02]  /*54b0*/  LOP3.LUT R22, R22, 0xffff, RZ, 0xc0, !PT ;  /* 0x0000ffff16167812 */ /* 0x000fe400078ec0ff */
[----:B------:R-:W-:-:S02]  /*54c0*/  LOP3.LUT R21, R21, 0xffff, RZ, 0xc0, !PT ;  /* 0x0000ffff15157812 */ /* 0x000fc400078ec0ff */
[----:B------:R-:W-:Y:S02]  /*54d0*/  LOP3.LUT R20, R20, 0xffff, RZ, 0xc0, !PT ;  /* 0x0000ffff14147812 */ /* 0x000fe400078ec0ff */
[----:B------:R-:W-:Y:S02]  /*54e0*/  LOP3.LUT R19, R19, 0xffff, RZ, 0xc0, !PT ;  /* 0x0000ffff13137812 */ /* 0x000fe400078ec0ff */
[----:B------:R-:W-:Y:S02]  /*54f0*/  LOP3.LUT R18, R18, 0xffff, RZ, 0xc0, !PT ;  /* 0x0000ffff12127812 */ /* 0x000fe400078ec0ff */
[----:B------:R-:W-:Y:S02]  /*5500*/  LOP3.LUT R17, R17, 0xffff, RZ, 0xc0, !PT ;  /* 0x0000ffff11117812 */ /* 0x000fe400078ec0ff */
[----:B------:R-:W-:Y:S01]  /*5510*/  LOP3.LUT R15, R15, 0xffff, RZ, 0xc0, !PT ;  /* 0x0000ffff0f0f7812 */ /* 0x000fe200078ec0ff */
[----:B------:R0:W4:Y:S01]  /*5520*/  @!P0 LDG.E.U8 R173, desc[UR10][R6.64] ;  /* 0x0000000a06ad8981 */ /* 0x000122000c1e1100 */
[----:B------:R-:W-:-:S02]  /*5530*/  LOP3.LUT R9, R9, 0xffff, RZ, 0xc0, !PT ;  /* 0x0000ffff09097812 */ /* 0x000fc400078ec0ff */
[----:B------:R-:W-:Y:S02]  /*5540*/  LOP3.LUT R8, R8, 0xffff, RZ, 0xc0, !PT ;  /* 0x0000ffff08087812 */ /* 0x000fe400078ec0ff */
[----:B------:R-:W-:Y:S02]  /*5550*/  PRMT R172, RZ, 0x7610, R172 ;  /* 0x00007610ffac7816 */ /* 0x000fe400000000ac */
[----:B0-----:R-:W-:Y:S02]  /*5560*/  IADD3 R6, P1, R12, R195, RZ ;  /* 0x000000c30c067210 */ /* 0x001fe40007f3e0ff */
[----:B------:R-:W-:-:S03]  /*5570*/  PRMT R152, R153, 0x3340, R152 ;  /* 0x0000334099987816 */ /* 0x000fc60000000098 */
[----:B------:R-:W-:Y:S01]  /*5580*/  IMAD.X R7, R25, 0x1, R194, P1 ;  /* 0x0000000119077824 */ /* 0x000fe200008e06c2 */
[----:B------:R-:W-:Y:S02]  /*5590*/  PRMT R22, R23, 0x3340, R22 ;  /* 0x0000334017167816 */ /* 0x000fe40000000016 */
[----:B------:R-:W-:Y:S02]  /*55a0*/  PRMT R20, R21, 0x3340, R20 ;  /* 0x0000334015147816 */ /* 0x000fe40000000014 */
[----:B------:R-:W-:Y:S01]  /*55b0*/  PRMT R18, R19, 0x3340, R18 ;  /* 0x0000334013127816 */ /* 0x000fe20000000012 */
[----:B------:R0:W5:Y:S01]  /*55c0*/  @!P0 LDG.E.U8 R172, desc[UR10][R6.64] ;  /* 0x0000000a06ac8981 */ /* 0x000162000c1e1100 */
[----:B------:R-:W-:Y:S02]  /*55d0*/  PRMT R15, R17, 0x3340, R15 ;  /* 0x00003340110f7816 */ /* 0x000fe4000000000f */
[----:B------:R-:W-:Y:S02]  /*55e0*/  PRMT R8, R9, 0x3340, R8 ;  /* 0x0000334009087816 */ /* 0x000fe40000000008 */
[----:B------:R-:W-:-:S02]  /*55f0*/  PRMT R9, R22, 0x5410, R20 ;  /* 0x0000541016097816 */ /* 0x000fc40000000014 */
[----:B------:R-:W-:Y:S02]  /*5600*/  PRMT R10, R18, 0x5410, R15 ;  /* 0x00005410120a7816 */ /* 0x000fe4000000000f */
[----:B------:R-:W-:Y:S02]  /*5610*/  PRMT R8, R8, 0x5410, R152 ;  /* 0x0000541008087816 */ /* 0x000fe40000000098 */
[----:B0-----:R-:W-:Y:S02]  /*5620*/  IADD3 R6, P1, R12, R197, RZ ;  /* 0x000000c50c067210 */ /* 0x001fe40007f3e0ff */
[----:B------:R-:W-:Y:S02]  /*5630*/  LOP3.LUT R184, R184, 0xffff, RZ, 0xc0, !PT ;  /* 0x0000ffffb8b87812 */ /* 0x000fe400078ec0ff */
[----:B------:R-:W-:Y:S01]  /*5640*/  LOP3.LUT R187, R187, 0xffff, RZ, 0xc0, !PT ;  /* 0x0000ffffbbbb7812 */ /* 0x000fe200078ec0ff */
[----:B------:R-:W-:Y:S01]  /*5650*/  IMAD.X R7, R25, 0x1, R196, P1 ;  /* 0x0000000119077824 */ /* 0x000fe200008e06c4 */
[----:B------:R-:W-:Y:S01]  /*5660*/  PRMT R171, RZ, 0x7610, R171 ;  /* 0x00007610ffab7816 */ /* 0x000fe200000000ab */
[----:B------:R0:W-:Y:S05]  /*5670*/  STS.128 [R24+UR8], R8 ;  /* 0x0000000818007988 */ /* 0x0001ea0008000c08 */
[----:B------:R1:W5:Y:S01]  /*5680*/  @!P0 LDG.E.U8 R171, desc[UR10][R6.64] ;  /* 0x0000000a06ab8981 */ /* 0x000362000c1e1100 */
[----:B------:R-:W-:-:S03]  /*5690*/  PRMT R170, RZ, 0x7610, R170 ;  /* 0x00007610ffaa7816 */ /* 0x000fc600000000aa */
[----:B0-----:R-:W4:Y:S01]  /*56a0*/  LDL R24, [R1+0x208] ;  /* 0x0002080001187983 */ /* 0x001f220000100800 */
[----:B------:R-:W-:-:S03]  /*56b0*/  PRMT R8, R187, 0x3340, R184 ;  /* 0x00003340bb087816 */ /* 0x000fc600000000b8 */
[----:B------:R-:W2:Y:S01]  /*56c0*/  LDL.LU R184, [R1+0x200] ;  /* 0x0002000001b87983 */ /* 0x000ea20000300800 */
[----:B-1----:R-:W-:-:S05]  /*56d0*/  IADD3 R6, P1, R12, R199, RZ ;  /* 0x000000c70c067210 */ /* 0x002fca0007f3e0ff */
[----:B------:R-:W-:-:S05]  /*56e0*/  IMAD.X R7, R25, 0x1, R198, P1 ;  /* 0x0000000119077824 */ /* 0x000fca00008e06c6 */
[----:B------:R0:W5:Y:S01]  /*56f0*/  @!P0 LDG.E.U8 R170, desc[UR10][R6.64] ;  /* 0x0000000a06aa8981 */ /* 0x000162000c1e1100 */
[----:B------:R-:W-:Y:S02]  /*5700*/  PRMT R169, RZ, 0x7610, R169 ;  /* 0x00007610ffa97816 */ /* 0x000fe400000000a9 */
[----:B0-----:R-:W-:-:S05]  /*5710*/  IADD3 R6, P1, R12, R201, RZ ;  /* 0x000000c90c067210 */ /* 0x001fca0007f3e0ff */
        /* <DEDUP_REMOVED lines=100> */
[----:B------:R-:W-:Y:S01]  /*5d60*/  IMAD.X R7, R25, 0x1, R250, P1 ;  /* 0x0000000119077824 */ /* 0x000fe200008e06fa */
[----:B------:R-:W-:-:S04]  /*5d70*/  LOP3.LUT R188, R188, 0xffff, RZ, 0xc0, !PT ;  /* 0x0000ffffbcbc7812 */ /* 0x000fc800078ec0ff */
[----:B------:R2:W5:Y:S01]  /*5d80*/  @!P0 LDG.E.U8 R15, desc[UR10][R6.64] ;  /* 0x0000000a060f8981 */ /* 0x000562000c1e1100 */
[----:B------:R-:W-:Y:S02]  /*5d90*/  LOP3.LUT R186, R186, 0xffff, RZ, 0xc0, !PT ;  /* 0x0000ffffbaba7812 */ /* 0x000fe400078ec0ff */
[----:B------:R-:W-:Y:S02]  /*5da0*/  LOP3.LUT R185, R185, 0xffff, RZ, 0xc0, !PT ;  /* 0x0000ffffb9b97812 */ /* 0x000fe400078ec0ff */
[----:B------:R-:W-:Y:S02]  /*5db0*/  LOP3.LUT R182, R182, 0xffff, RZ, 0xc0, !PT ;  /* 0x0000ffffb6b67812 */ /* 0x000fe400078ec0ff */
[----:B------:R-:W-:Y:S02]  /*5dc0*/  LOP3.LUT R183, R183, 0xffff, RZ, 0xc0, !PT ;  /* 0x0000ffffb7b77812 */ /* 0x000fe400078ec0ff */
[----:B--2---:R-:W-:Y:S02]  /*5dd0*/  IADD3 R6, P1, R12, R184, RZ ;  /* 0x000000b80c067210 */ /* 0x004fe40007f3e0ff */
[----:B------:R-:W-:-:S02]  /*5de0*/  LOP3.LUT R180, R180, 0xffff, RZ, 0xc0, !PT ;  /* 0x0000ffffb4b47812 */ /* 0x000fc400078ec0ff */
[----:B------:R-:W-:Y:S02]  /*5df0*/  LOP3.LUT R181, R181, 0xffff, RZ, 0xc0, !PT ;  /* 0x0000ffffb5b57812 */ /* 0x000fe400078ec0ff */
[----:B------:R-:W-:Y:S02]  /*5e00*/  LOP3.LUT R178, R178, 0xffff, RZ, 0xc0, !PT ;  /* 0x0000ffffb2b27812 */ /* 0x000fe400078ec0ff */
[----:B------:R-:W-:Y:S02]  /*5e10*/  LOP3.LUT R179, R179, 0xffff, RZ, 0xc0, !PT ;  /* 0x0000ffffb3b37812 */ /* 0x000fe400078ec0ff */
[----:B------:R-:W-:Y:S02]  /*5e20*/  LOP3.LUT R176, R176, 0xffff, RZ, 0xc0, !PT ;  /* 0x0000ffffb0b07812 */ /* 0x000fe400078ec0ff */
[----:B------:R-:W-:Y:S02]  /*5e30*/  LOP3.LUT R177, R177, 0xffff, RZ, 0xc0, !PT ;  /* 0x0000ffffb1b17812 */ /* 0x000fe400078ec0ff */
[----:B------:R-:W-:-:S02]  /*5e40*/  LOP3.LUT R174, R174, 0xffff, RZ, 0xc0, !PT ;  /* 0x0000ffffaeae7812 */ /* 0x000fc400078ec0ff */
[----:B------:R-:W-:Y:S02]  /*5e50*/  LOP3.LUT R175, R175, 0xffff, RZ, 0xc0, !PT ;  /* 0x0000ffffafaf7812 */ /* 0x000fe400078ec0ff */
[----:B---3--:R-:W-:Y:S01]  /*5e60*/  LOP3.LUT R13, R13, 0xffff, RZ, 0xc0, !PT ;  /* 0x0000ffff0d0d7812 */ /* 0x008fe200078ec0ff */
[----:B------:R-:W-:Y:S01]  /*5e70*/  IMAD.X R7, R25, 0x1, R252, P1 ;  /* 0x0000000119077824 */ /* 0x000fe200008e06fc */
[----:B------:R-:W-:Y:S02]  /*5e80*/  PRMT R14, RZ, 0x7610, R14 ;  /* 0x00007610ff0e7816 */ /* 0x000fe4000000000e */
[----:B------:R-:W-:Y:S02]  /*5e90*/  PRMT R186, R188, 0x3340, R186 ;  /* 0x00003340bcba7816 */ /* 0x000fe400000000ba */
[----:B------:R-:W-:Y:S01]  /*5ea0*/  PRMT R182, R185, 0x3340, R182 ;  /* 0x00003340b9b67816 */ /* 0x000fe200000000b6 */
[----:B------:R-:W-:Y:S01]  /*5eb0*/  USHF.L.U32 UR4, UR12, 0x5, URZ ;  /* 0x000000050c047899 */ /* 0x000fe2000800063f */
[----:B------:R-:W-:Y:S01]  /*5ec0*/  PRMT R9, R183, 0x3340, R180 ;  /* 0x00003340b7097816 */ /* 0x000fe200000000b4 */
[----:B------:R0:W2:Y:S01]  /*5ed0*/  @!P0 LDG.E.U8 R14, desc[UR10][R6.64] ;  /* 0x0000000a060e8981 */ /* 0x0000a2000c1e1100 */
[----:B------:R-:W-:Y:S01]  /*5ee0*/  PRMT R178, R181, 0x3340, R178 ;  /* 0x00003340b5b27816 */ /* 0x000fe200000000b2 */
[----:B------:R-:W-:Y:S01]  /*5ef0*/  UMOV UR17, 0xc0000010 ;  /* 0xc000001000117882 */ /* 0x000fe20000000000 */
[----:B------:R-:W-:Y:S01]  /*5f00*/  PRMT R10, R179, 0x3340, R176 ;  /* 0x00003340b30a7816 */ /* 0x000fe200000000b0 */
[----:B------:R-:W-:Y:S01]  /*5f10*/  UMOV UR6, 0xffffff00 ;  /* 0xffffff0000067882 */ /* 0x000fe20000000000 */
[----:B------:R-:W-:Y:S01]  /*5f20*/  PRMT R174, R177, 0x3340, R174 ;  /* 0x00003340b1ae7816 */ /* 0x000fe200000000ae */
[----:B------:R-:W-:Y:S01]  /*5f30*/  UMOV UR7, 0x3fffffef ;  /* 0x3fffffef00077882 */ /* 0x000fe20000000000 */
[----:B------:R-:W-:Y:S01]  /*5f40*/  PRMT R11, R175, 0x3340, R13 ;  /* 0x00003340af0b7816 */ /* 0x000fe2000000000d */
[----:B------:R-:W-:Y:S01]  /*5f50*/  UMOV UR5, URZ ;  /* 0x0000003f00057c82 */ /* 0x000fe20008000000 */
[----:B------:R-:W-:Y:S01]  /*5f60*/  PRMT R8, R186, 0x5410, R8 ;  /* 0x00005410ba087816 */ /* 0x000fe20000000008 */
[----:B------:R-:W1:Y:S01]  /*5f70*/  LDC R188, c[0x0][0x238] ;  /* 0x00008e00ffbc7b82 */ /* 0x000e620000000800 */
[----:B0-----:R-:W-:-:S02]  /*5f80*/  IADD3 R6, P1, R12, R191, RZ ;  /* 0x000000bf0c067210 */ /* 0x001fc40007f3e0ff */
[----:B------:R-:W-:Y:S02]  /*5f90*/  PRMT R9, R182, 0x5410, R9 ;  /* 0x00005410b6097816 */ /* 0x000fe40000000009 */
[----:B------:R-:W-:Y:S02]  /*5fa0*/  PRMT R10, R178, 0x5410, R10 ;  /* 0x00005410b20a7816 */ /* 0x000fe4000000000a */
[----:B------:R-:W-:Y:S01]  /*5fb0*/  PRMT R11, R174, 0x5410, R11 ;  /* 0x00005410ae0b7816 */ /* 0x000fe2000000000b */
[----:B------:R-:W-:-:S04]  /*5fc0*/  IMAD.X R7, R25, 0x1, R190, P1 ;  /* 0x0000000119077824 */ /* 0x000fc800008e06be */
[----:B----4-:R0:W-:Y:S01]  /*5fd0*/  STS.128 [R24+UR8], R8 ;  /* 0x0000000818007988 */ /* 0x0101e20008000c08 */
[----:B------:R-:W-:-:S06]  /*5fe0*/  PRMT R13, RZ, 0x7610, R13 ;  /* 0x00007610ff0d7816 */ /* 0x000fcc000000000d */
[----:B------:R-:W3:Y:S04]  /*5ff0*/  @!P0 LDG.E.U8 R13, desc[UR10][R6.64] ;  /* 0x0000000a060d8981 */ /* 0x000ee8000c1e1100 */
[----:B0-----:R-:W4:Y:S04]  /*6000*/  LDL.LU.64 R24, [R1] ;  /* 0x0000000001187983 */ /* 0x001f280000300a00 */
[----:B------:R-:W4:Y:S04]  /*6010*/  LDL.LU.64 R26, [R1+0x8] ;  /* 0x00000800011a7983 */ /* 0x000f280000300a00 */
        /* <DEDUP_REMOVED lines=62> */
[----:B------:R-:W-:Y:S04]  /*6400*/  STS.U8 [R4+UR8+0x3e00], R173 ;  /* 0x003e00ad04007988 */ /* 0x000fe80008000008 */
[----:B-----5:R-:W-:Y:S04]  /*6410*/  STS.U8 [R4+UR8+0x3d00], R172 ;  /* 0x003d00ac04007988 */ /* 0x020fe80008000008 */
[----:B------:R-:W-:Y:S04]  /*6420*/  STS.U8 [R4+UR8+0x3c00], R171 ;  /* 0x003c00ab04007988 */ /* 0x000fe80008000008 */
        /* <DEDUP_REMOVED lines=27> */
[----:B--2---:R-:W-:Y:S04]  /*65e0*/  STS.U8 [R4+UR8+0x2000], R14 ;  /* 0x0020000e04007988 */ /* 0x004fe80008000008 */
[----:B---3--:R-:W-:Y:S01]  /*65f0*/  STS.U8 [R4+UR8+0x3f00], R13 ;  /* 0x003f000d04007988 */ /* 0x008fe20008000008 */
[----:B------:R0:W-:Y:S06]  /*6600*/  MEMBAR.ALL.CTA ;  /* 0x0000000000007992 */ /* 0x0001ec0000008000 */
[----:B0-----:R-:W0:Y:S01]  /*6610*/  FENCE.VIEW.ASYNC.S ;  /* 0x00000000000073c6 */ /* 0x001e220000000000 */
[----:B------:R-:W-:-:S04]  /*6620*/  ULOP3.LUT UR4, UR4, 0x80, URZ, 0xc0, !UPT ;  /* 0x0000008004047892 */ /* 0x000fc8000f8ec03f */
[----:B------:R-:W-:Y:S01]  /*6630*/  ULEA.HI UR4, UR8, UR4, URZ, 0x1c ;  /* 0x0000000408047291 */ /* 0x000fe2000f8fe03f */
[----:B0-----:R-:W-:Y:S03]  /*6640*/  BAR.SYNC.DEFER_BLOCKING 0x0 ;  /* 0x0000000000007b1d */ /* 0x001fe60000010000 */
[----:B------:R-:W-:-:S07]  /*6650*/  ULOP3.LUT UR4, UR4, 0x3fff, URZ, 0xc0, !UPT ;  /* 0x00003fff04047892 */ /* 0x000fce000f8ec03f */
[----:B------:R-:W-:Y:S01]  /*6660*/  UMOV UR16, UR4 ;  /* 0x0000000400107c82 */ /* 0x000fe20008000000 */
[----:B----4-:R-:W-:-:S06]  /*6670*/  WARPGROUP.ARRIVE ;  /* 0x00000000000079c5 */ /* 0x010fcc0000000000 */
[----:B------:R-:W-:Y:S03]  /*6680*/  QGMMA.64x256x32.F32.E5M2.E5M2 R24, gdesc[UR16], R24, gsb0 ;  /* 0x03e00000101879f3 */ /* 0x000fe60008003818 */
[----:B------:R-:W-:Y:S02]  /*6690*/  WARPGROUP.DEPBAR.LE gsb0, 0x0 ;  /* 0x00008000000079c5 */ /* 0x000fe40000010000 */
[----:B------:R-:W-:Y:S04]  /*66a0*/  STL.64 [R1], R24 ;  /* 0x0000001801007387 */ /* 0x000fe80000100a00 */
        /* <DEDUP_REMOVED lines=62> */
[----:B------:R0:W-:Y:S04]  /*6a90*/  STL.64 [R1+0x1f8], R150 ;  /* 0x0001f89601007387 */ /* 0x0001e80000100a00 */
[----:B0-----:R-:W2:Y:S04]  /*6aa0*/  LDL.LU.64 R150, [R1+0x410] ;  /* 0x0004100001967983 */ /* 0x001ea80000300a00 */
[----:B------:R-:W2:Y:S04]  /*6ab0*/  LDL.LU.64 R148, [R1+0x408] ;  /* 0x0004080001947983 */ /* 0x000ea80000300a00 */
        /* <DEDUP_REMOVED lines=61> */
[----:B------:R-:W2:Y:S01]  /*6e90*/  LDL.LU.64 R24, [R1+0x210] ;  /* 0x0002100001187983 */ /* 0x000ea20000300a00 */
[----:B------:R-:W-:-:S03]  /*6ea0*/  UIADD3.64 UR4, UR4, -UR6, URZ ;  /* 0x8000000604047297 */ /* 0x000fc6000fffe03f */
[----:B------:R-:W-:Y:S01]  /*6eb0*/  UMOV UR6, UR18 ;  /* 0x0000001200067c82 */ /* 0x000fe20008000000 */
[----:B------:R-:W-:Y:S01]  /*6ec0*/  UMOV UR7, UR19 ;  /* 0x0000001300077c82 */ /* 0x000fe20008000000 */
[----:B------:R-:W-:-:S04]  /*6ed0*/  IADD3 R197, P3, R197, UR13, RZ ;  /* 0x0000000dc5c57c10 */ /* 0x000fc8000ff7e0ff */
[----:B------:R-:W-:Y:S02]  /*6ee0*/  IADD3.X R196, R196, UR14, RZ, P3, !PT ;  /* 0x0000000ec4c47c10 */ /* 0x000fe40009ffe4ff */
[----:B------:R-:W-:Y:S02]  /*6ef0*/  IADD3 R211, P3, R211, UR13, RZ ;  /* 0x0000000dd3d37c10 */ /* 0x000fe4000ff7e0ff */
[----:B------:R-:W-:Y:S02]  /*6f00*/  IADD3 R199, P4, R199, UR13, RZ ;  /* 0x0000000dc7c77c10 */ /* 0x000fe4000ff9e0ff */
[----:B------:R-:W-:Y:S02]  /*6f10*/  IADD3.X R210, R210, UR14, RZ, P3, !PT ;  /* 0x0000000ed2d27c10 */ /* 0x000fe40009ffe4ff */
[----:B------:R-:W-:Y:S02]  /*6f20*/  IADD3 R225, P3, R225, UR13, RZ ;  /* 0x0000000de1e17c10 */ /* 0x000fe4000ff7e0ff */
[----:B------:R-:W-:-:S02]  /*6f30*/  IADD3.X R198, R198, UR14, RZ, P4, !PT ;  /* 0x0000000ec6c67c10 */ /* 0x000fc4000a7fe4ff */
[----:B------:R-:W-:Y:S02]  /*6f40*/  IADD3.X R224, R224, UR14, RZ, P3, !PT ;  /* 0x0000000ee0e07c10 */ /* 0x000fe40009ffe4ff */
[----:B------:R-:W-:Y:S02]  /*6f50*/  IADD3 R213, P4, R213, UR13, RZ ;  /* 0x0000000dd5d57c10 */ /* 0x000fe4000ff9e0ff */
[----:B------:R-:W-:Y:S02]  /*6f60*/  IADD3 R239, P3, R239, UR13, RZ ;  /* 0x0000000defef7c10 */ /* 0x000fe4000ff7e0ff */
[----:B------:R-:W-:Y:S02]  /*6f70*/  IADD3 R191, P0, R191, UR13, RZ ;  /* 0x0000000dbfbf7c10 */ /* 0x000fe4000ff1e0ff */
[----:B------:R-:W-:Y:S02]  /*6f80*/  IADD3 R193, P1, R193, UR13, RZ ;  /* 0x0000000dc1c17c10 */ /* 0x000fe4000ff3e0ff */
[----:B------:R-:W-:-:S02]  /*6f90*/  IADD3 R195, P2, R195, UR13, RZ ;  /* 0x0000000dc3c37c10 */ /* 0x000fc4000ff5e0ff */
[----:B------:R-:W-:Y:S02]  /*6fa0*/  IADD3.X R212, R212, UR14, RZ, P4, !PT ;  /* 0x0000000ed4d47c10 */ /* 0x000fe4000a7fe4ff */
[----:B------:R-:W-:Y:S02]  /*6fb0*/  IADD3.X R238, R238, UR14, RZ, P3, !PT ;  /* 0x0000000eeeee7c10 */ /* 0x000fe40009ffe4ff */
[----:B------:R-:W-:Y:S02]  /*6fc0*/  IADD3 R227, P4, R227, UR13, RZ ;  /* 0x0000000de3e37c10 */ /* 0x000fe4000ff9e0ff */
[----:B------:R-:W-:Y:S02]  /*6fd0*/  IADD3 R184, P3, R184, UR13, RZ ;  /* 0x0000000db8b87c10 */ /* 0x000fe4000ff7e0ff */
[----:B------:R-:W-:Y:S02]  /*6fe0*/  IADD3 R201, P5, R201, UR13, RZ ;  /* 0x0000000dc9c97c10 */ /* 0x000fe4000ffbe0ff */
[----:B------:R-:W-:-:S02]  /*6ff0*/  IADD3.X R190, R190, UR14, RZ, P0, !PT ;  /* 0x0000000ebebe7c10 */ /* 0x000fc400087fe4ff */
[----:B------:R-:W-:Y:S02]  /*7000*/  IADD3.X R192, R192, UR14, RZ, P1, !PT ;  /* 0x0000000ec0c07c10 */ /* 0x000fe40008ffe4ff */
[----:B------:R-:W-:Y:S02]  /*7010*/  IADD3.X R194, R194, UR14, RZ, P2, !PT ;  /* 0x0000000ec2c27c10 */ /* 0x000fe400097fe4ff */
[----:B------:R-:W-:Y:S02]  /*7020*/  IADD3 R203, P6, R203, UR13, RZ ;  /* 0x0000000dcbcb7c10 */ /* 0x000fe4000ffde0ff */
[----:B------:R-:W-:Y:S02]  /*7030*/  IADD3 R205, P0, R205, UR13, RZ ;  /* 0x0000000dcdcd7c10 */ /* 0x000fe4000ff1e0ff */
[----:B------:R-:W-:Y:S02]  /*7040*/  IADD3 R207, P1, R207, UR13, RZ ;  /* 0x0000000dcfcf7c10 */ /* 0x000fe4000ff3e0ff */
[----:B------:R-:W-:Y:S01]  /*7050*/  IADD3 R209, P2, R209, UR13, RZ ;  /* 0x0000000dd1d17c10 */ /* 0x000fe2000ff5e0ff */
[----:B------:R-:W-:Y:S01]  /*7060*/  VIADD R189, R189, 0xffffffff ;  /* 0xffffffffbdbd7836 */ /* 0x000fe20000000000 */
[----:B------:R-:W-:Y:S01]  /*7070*/  IADD3.X R226, R226, UR14, RZ, P4, !PT ;  /* 0x0000000ee2e27c10 */ /* 0x000fe2000a7fe4ff */
[----:B------:R0:W-:Y:S01]  /*7080*/  STL [R1+0x200], R184 ;  /* 0x000200b801007387 */ /* 0x0001e20000100800 */
[----:B------:R-:W-:-:S02]  /*7090*/  IADD3.X R200, R200, UR14, RZ, P5, !PT ;  /* 0x0000000ec8c87c10 */ /* 0x000fc4000affe4ff */
[----:B------:R-:W-:Y:S02]  /*70a0*/  IADD3 R241, P4, R241, UR13, RZ ;  /* 0x0000000df1f17c10 */ /* 0x000fe4000ff9e0ff */
[----:B------:R-:W-:Y:S02]  /*70b0*/  IADD3 R215, P5, R215, UR13, RZ ;  /* 0x0000000dd7d77c10 */ /* 0x000fe4000ffbe0ff */
[----:B------:R-:W-:Y:S02]  /*70c0*/  IADD3.X R202, R202, UR14, RZ, P6, !PT ;  /* 0x0000000ecaca7c10 */ /* 0x000fe4000b7fe4ff */
[----:B------:R-:W-:Y:S02]  /*70d0*/  IADD3.X R204, R204, UR14, RZ, P0, !PT ;  /* 0x0000000ecccc7c10 */ /* 0x000fe400087fe4ff */
[----:B------:R-:W-:Y:S02]  /*70e0*/  IADD3.X R206, R206, UR14, RZ, P1, !PT ;  /* 0x0000000ecece7c10 */ /* 0x000fe40008ffe4ff */
[----:B------:R-:W-:-:S02]  /*70f0*/  IADD3.X R208, R208, UR14, RZ, P2, !PT ;  /* 0x0000000ed0d07c10 */ /* 0x000fc400097fe4ff */
[----:B------:R-:W-:Y:S02]  /*7100*/  IADD3 R217, P6, R217, UR13, RZ ;  /* 0x0000000dd9d97c10 */ /* 0x000fe4000ffde0ff */
[----:B------:R-:W-:Y:S02]  /*7110*/  IADD3 R219, P0, R219, UR13, RZ ;  /* 0x0000000ddbdb7c10 */ /* 0x000fe4000ff1e0ff */
[----:B------:R-:W-:Y:S02]  /*7120*/  IADD3 R221, P1, R221, UR13, RZ ;  /* 0x0000000ddddd7c10 */ /* 0x000fe4000ff3e0ff */
[----:B------:R-:W-:Y:S02]  /*7130*/  IADD3 R223, P2, R223, UR13, RZ ;  /* 0x0000000ddfdf7c10 */ /* 0x000fe4000ff5e0ff */
[----:B------:R-:W-:Y:S02]  /*7140*/  IADD3.X R240, R240, UR14, RZ, P4, !PT ;  /* 0x0000000ef0f07c10 */ /* 0x000fe4000a7fe4ff */
[----:B------:R-:W-:-:S02]  /*7150*/  IADD3.X R214, R214, UR14, RZ, P5, !PT ;  /* 0x0000000ed6d67c10 */ /* 0x000fc4000affe4ff */
[----:B------:R-:W-:Y:S02]  /*7160*/  ISETP.NE.U32.AND P4, PT, R189, RZ, PT ;  /* 0x000000ffbd00720c */ /* 0x000fe40003f85070 */
        /* <DEDUP_REMOVED lines=8> */
[----:B------:R-:W-:Y:S01]  /*71f0*/  IADD3 R237, P2, R237, UR13, RZ ;  /* 0x0000000deded7c10 */ /* 0x000fe2000ff5e0ff */
[----:B-1----:R-:W-:Y:S01]  /*7200*/  IMAD.SHL.U32 R6, R188, 0x20, RZ ;  /* 0x00000020bc067824 */ /* 0x002fe200078e00ff */
[----:B------:R-:W-:Y:S02]  /*7210*/  IADD3.X R228, R228, UR14, RZ, P5, !PT ;  /* 0x0000000ee4e47c10 */ /* 0x000fe4000affe4ff */
[----:B------:R-:W-:-:S02]  /*7220*/  IADD3 R243, P5, R243, UR13, RZ ;  /* 0x0000000df3f37c10 */ /* 0x000fc4000ffbe0ff */
[----:B------:R-:W-:Y:S02]  /*7230*/  IADD3.X R230, R230, UR14, RZ, P6, !PT ;  /* 0x0000000ee6e67c10 */ /* 0x000fe4000b7fe4ff */
[----:B------:R-:W-:Y:S02]  /*7240*/  IADD3.X R232, R232, UR14, RZ, P0, !PT ;  /* 0x0000000ee8e87c10 */ /* 0x000fe400087fe4ff */
[----:B------:R-:W-:Y:S02]  /*7250*/  IADD3.X R234, R234, UR14, RZ, P1, !PT ;  /* 0x0000000eeaea7c10 */ /* 0x000fe40008ffe4ff */
[----:B------:R-:W-:Y:S02]  /*7260*/  IADD3.X R236, R236, UR14, RZ, P2, !PT ;  /* 0x0000000eecec7c10 */ /* 0x000fe400097fe4ff */
[----:B------:R-:W-:Y:S02]  /*7270*/  IADD3 R245, P6, R245, UR13, RZ ;  /* 0x0000000df5f57c10 */ /* 0x000fe4000ffde0ff */
[----:B------:R-:W-:-:S02]  /*7280*/  IADD3 R247, P0, R247, UR13, RZ ;  /* 0x0000000df7f77c10 */ /* 0x000fc4000ff1e0ff */
[----:B------:R-:W-:Y:S02]  /*7290*/  IADD3 R249, P1, R249, UR13, RZ ;  /* 0x0000000df9f97c10 */ /* 0x000fe4000ff3e0ff */
[----:B------:R-:W-:Y:S01]  /*72a0*/  IADD3 R251, P2, R251, UR13, RZ ;  /* 0x0000000dfbfb7c10 */ /* 0x000fe2000ff5e0ff */
[----:B--2---:R-:W-:-:S06]  /*72b0*/  WARPGROUP.ARRIVE ;  /* 0x00000000000079c5 */ /* 0x004fcc0000000000 */
[----:B------:R-:W-:Y:S01]  /*72c0*/  QGMMA.64x256x32.F32.E5M2.E5M2 R24, gdesc[UR4], R24, gsb0 ;  /* 0x03e00000041879f3 */ /* 0x000fe20008003818 */
[----:B------:R-:W-:Y:S02]  /*72d0*/  IADD3.X R242, R242, UR14, RZ, P5, !PT ;  /* 0x0000000ef2f27c10 */ /* 0x000fe4000affe4ff */
[----:B------:R-:W-:Y:S02]  /*72e0*/  IADD3 R3, P5, R6, R3, RZ ;  /* 0x0000000306037210 */ /* 0x000fe40007fbe0ff */
[----:B------:R-:W-:Y:S02]  /*72f0*/  IADD3.X R244, R244, UR14, RZ, P6, !PT ;  /* 0x0000000ef4f47c10 */ /* 0x000fe4000b7fe4ff */
[----:B------:R-:W-:Y:S02]  /*7300*/  IADD3.X R246, R246, UR14, RZ, P0, !PT ;  /* 0x0000000ef6f67c10 */ /* 0x000fe400087fe4ff */
[----:B------:R-:W-:Y:S02]  /*7310*/  IADD3.X R248, R248, UR14, RZ, P1, !PT ;  /* 0x0000000ef8f87c10 */ /* 0x000fe40008ffe4ff */
[----:B------:R-:W-:-:S02]  /*7320*/  IADD3.X R250, R250, UR14, RZ, P2, !PT ;  /* 0x0000000efafa7c10 */ /* 0x000fc400097fe4ff */
[----:B------:R-:W-:Y:S01]  /*7330*/  IADD3.X R252, R252, UR14, RZ, P3, !PT ;  /* 0x0000000efcfc7c10 */ /* 0x000fe20009ffe4ff */
[----:B------:R-:W-:Y:S01]  /*7340*/  VIADD R0, R0, 0xffffffe0 ;  /* 0xffffffe000007836 */ /* 0x000fe20000000000 */
[----:B------:R-:W-:Y:S01]  /*7350*/  LEA.HI.X.SX32 R2, R6, R2, 0x1, P5 ;  /* 0x0000000206027211 */ /* 0x000fe200028f0eff */
[----:B------:R-:W-:Y:S02]  /*7360*/  WARPGROUP.DEPBAR.LE gsb0, 0x0 ;  /* 0x00008000000079c5 */ /* 0x000fe40000010000 */
[----:B0-----:R-:W-:Y:S05]  /*7370*/  @P4 BRA `(.L_x_1) ;  /* 0xffffffcc009c4947 */ /* 0x001fea000383ffff */
.L_x_0:
[----:B------:R0:W-:Y:S01]  /*7380*/  STL [R1+0x220], R149 ;  /* 0x0002209501007387 */ /* 0x0001e20000100800 */
[----:B------:R-:W-:Y:S01]  /*7390*/  F2FP.SATFINITE.E5M2.F32.PACK_AB_MERGE_C R27, R27, R26, RZ ;  /* 0x0000001a1b1b723e */ /* 0x000fe200048060ff */
[----:B------:R-:W-:Y:S01]  /*73a0*/  ULDC.64 UR6, c[0x0][0x228] ;  /* 0x00008a0000067ab9 */ /* 0x000fe20000000a00 */
[----:B------:R-:W-:Y:S01]  /*73b0*/  F2FP.SATFINITE.E5M2.F32.PACK_AB_MERGE_C R29, R29, R28, RZ ;  /* 0x0000001c1d1d723e */ /* 0x000fe200048060ff */
[----:B------:R-:W2:Y:S01]  /*73c0*/  LDL.LU R6, [R1+0x4] ;  /* 0x0000040001067983 */ /* 0x000ea20000300800 */
[----:B------:R-:W-:Y:S01]  /*73d0*/  F2FP.SATFINITE.E5M2.F32.PACK_AB_MERGE_C R30, R31, R30, RZ ;  /* 0x0000001e1f1e723e */ /* 0x000fe200048060ff */
[----:B------:R-:W-:Y:S01]  /*73e0*/  ULDC UR5, c[0x0][0x22c] ;  /* 0x00008b0000057ab9 */ /* 0x000fe20000000800 */
[----:B------:R-:W-:Y:S01]  /*73f0*/  F2FP.SATFINITE.E5M2.F32.PACK_AB_MERGE_C R69, R69, R68, RZ ;  /* 0x000000444545723e */ /* 0x000fe200048060ff */
[----:B------:R-:W-:Y:S01]  /*7400*/  ULDC UR4, c[0x0][0x22c] ;  /* 0x00008b0000047ab9 */ /* 0x000fe20000000800 */
[----:B0-----:R-:W2:Y:S04]  /*7410*/  LDL.LU R149, [R1] ;  /* 0x0000000001957983 */ /* 0x001ea80000300800 */
[----:B------:R0:W-:Y:S04]  /*7420*/  STL [R1+0x21c], R148 ;  /* 0x00021c9401007387 */ /* 0x0001e80000100800 */
[----:B0-----:R-:W3:Y:S04]  /*7430*/  LDL.LU R148, [R1+0x8] ;  /* 0x0000080001947983 */ /* 0x001ee80000300800 */
[----:B------:R-:W3:Y:S04]  /*7440*/  LDL.LU R3, [R1+0xc] ;  /* 0x00000c0001037983 */ /* 0x000ee80000300800 */
[----:B------:R0:W-:Y:S04]  /*7450*/  STL [R1+0x218], R151 ;  /* 0x0002189701007387 */ /* 0x0001e80000100800 */
[----:B0-----:R-:W5:Y:S04]  /*7460*/  LDL.LU R151, [R1+0x10] ;  /* 0x0000100001977983 */ /* 0x001f680000300800 */
[----:B------:R-:W5:Y:S04]  /*7470*/  LDL.LU R0, [R1+0x14] ;  /* 0x0000140001007983 */ /* 0x000f680000300800 */
[----:B------:R0:W-:Y:S04]  /*7480*/  STL [R1+0x214], R150 ;  /* 0x0002149601007387 */ /* 0x0001e80000100800 */
[----:B0-----:R-:W5:Y:S04]  /*7490*/  LDL.LU R150, [R1+0x18] ;  /* 0x0000180001967983 */ /* 0x001f680000300800 */
[----:B------:R-:W5:Y:S04]  /*74a0*/  LDL.LU R2, [R1+0x1c] ;  /* 0x00001c0001027983 */ /* 0x000f680000300800 */
[----:B------:R0:W-:Y:S04]  /*74b0*/  STL [R1+0x210], R5 ;  /* 0x0002100501007387 */ /* 0x0001e80000100800 */
[----:B0-----:R-:W5:Y:S04]  /*74c0*/  LDL.LU R5, [R1+0x20] ;  /* 0x0000200001057983 */ /* 0x001f680000300800 */
[----:B------:R-:W5:Y:S04]  /*74d0*/  LDL.LU R4, [R1+0x24] ;  /* 0x0000240001047983 */ /* 0x000f680000300800 */
        /* <DEDUP_REMOVED lines=25> */
[----:B----4-:R-:W4:Y:S04]  /*7670*/  LDL.LU R19, [R1+0x8c] ;  /* 0x00008c0001137983 */ /* 0x010f280000300800 */
[----:B------:R-:W4:Y:S04]  /*7680*/  LDL.LU R196, [R1+0x90] ;  /* 0x0000900001c47983 */ /* 0x000f280000300800 */
        /* <DEDUP_REMOVED lines=90> */
[----:B------:R-:W4:Y:S01]  /*7c30*/  LDL.LU R252, [R1+0x1fc] ;  /* 0x0001fc0001fc7983 */ /* 0x000f220000300800 */
[----:B--2---:R-:W-:-:S02]  /*7c40*/  F2FP.SATFINITE.E5M2.F32.PACK_AB_MERGE_C R6, R6, R149, RZ ;  /* 0x000000950606723e */ /* 0x004fc400048060ff */
[----:B---3--:R-:W-:Y:S01]  /*7c50*/  F2FP.SATFINITE.E5M2.F32.PACK_AB_MERGE_C R3, R3, R148, RZ ;  /* 0x000000940303723e */ /* 0x008fe200048060ff */
[----:B------:R-:W2:Y:S01]  /*7c60*/  LDL.LU R149, [R1+0x220] ;  /* 0x0002200001957983 */ /* 0x000ea20000300800 */
[----:B-----5:R-:W-:Y:S02]  /*7c70*/  F2FP.SATFINITE.E5M2.F32.PACK_AB_MERGE_C R0, R0, R151, RZ ;  /* 0x000000970000723e */ /* 0x020fe400048060ff */
[----:B------:R-:W-:Y:S01]  /*7c80*/  F2FP.SATFINITE.E5M2.F32.PACK_AB_MERGE_C R2, R2, R150, RZ ;  /* 0x000000960202723e */ /* 0x000fe200048060ff */
[----:B------:R-:W2:Y:S01]  /*7c90*/  LDL.LU R148, [R1+0x21c] ;  /* 0x00021c0001947983 */ /* 0x000ea20000300800 */
[----:B------:R-:W-:-:S03]  /*7ca0*/  F2FP.SATFINITE.E5M2.F32.PACK_AB_MERGE_C R4, R4, R5, RZ ;  /* 0x000000050404723e */ /* 0x000fc600048060ff */
[----:B------:R-:W3:Y:S01]  /*7cb0*/  LDL.LU R151, [R1+0x218] ;  /* 0x0002180001977983 */ /* 0x000ee20000300800 */
[----:B------:R-:W-:-:S03]  /*7cc0*/  F2FP.SATFINITE.E5M2.F32.PACK_AB_MERGE_C R9, R9, R195, RZ ;  /* 0x000000c30909723e */ /* 0x000fc600048060ff */
[----:B------:R-:W3:Y:S04]  /*7cd0*/  LDL.LU R150, [R1+0x214] ;  /* 0x0002140001967983 */ /* 0x000ee80000300800 */
[----:B------:R-:W5:Y:S01]  /*7ce0*/  LDL.LU R5, [R1+0x210] ;  /* 0x0002100001057983 */ /* 0x000f620000300800 */
[----:B----4-:R-:W-:Y:S02]  /*7cf0*/  F2FP.SATFINITE.E5M2.F32.PACK_AB_MERGE_C R21, R21, R196, RZ ;  /* 0x000000c41515723e */ /* 0x010fe400048060ff */
[----:B------:R-:W-:Y:S01]  /*7d00*/  F2FP.SATFINITE.E5M2.F32.PACK_AB_MERGE_C R17, R17, R192, RZ ;  /* 0x000000c01111723e */ /* 0x000fe200048060ff */
[----:B------:R-:W4:Y:S01]  /*7d10*/  LDL.LU R195, [R1+0x204] ;  /* 0x0002040001c37983 */ /* 0x000f220000300800 */
[----:B------:R-:W-:Y:S02]  /*7d20*/  F2FP.SATFINITE.E5M2.F32.PACK_AB_MERGE_C R18, R18, R194, RZ ;  /* 0x000000c21212723e */ /* 0x000fe400048060ff */
[----:B------:R-:W-:Y:S01]  /*7d30*/  F2FP.SATFINITE.E5M2.F32.PACK_AB_MERGE_C R10, R10, R197, RZ ;  /* 0x000000c50a0a723e */ /* 0x000fe200048060ff */
[----:B------:R-:W0:Y:S01]  /*7d40*/  S2R R196, SR_TID.X ;  /* 0x0000000000c47919 */ /* 0x000e220000002100 */
[----:B------:R-:W-:-:S02]  /*7d50*/  F2FP.SATFINITE.E5M2.F32.PACK_AB_MERGE_C R194, R25, R24, RZ ;  /* 0x0000001819c2723e */ /* 0x000fc400048060ff */
[----:B------:R-:W-:Y:S02]  /*7d60*/  PRMT R27, R27, 0x5410, R30 ;  /* 0x000054101b1b7816 */ /* 0x000fe4000000001e */
[----:B------:R-:W-:Y:S02]  /*7d70*/  PRMT R26, R194, 0x5410, R29 ;  /* 0x00005410c21a7816 */ /* 0x000fe4000000001d */
[----:B------:R-:W-:Y:S02]  /*7d80*/  F2FP.SATFINITE.E5M2.F32.PACK_AB_MERGE_C R7, R7, R191, RZ ;  /* 0x000000bf0707723e */ /* 0x000fe400048060ff */
[----:B------:R-:W-:Y:S02]  /*7d90*/  F2FP.SATFINITE.E5M2.F32.PACK_AB_MERGE_C R8, R8, R193, RZ ;  /* 0x000000c10808723e */ /* 0x000fe400048060ff */
[----:B------:R-:W-:Y:S02]  /*7da0*/  F2FP.SATFINITE.E5M2.F32.PACK_AB_MERGE_C R32, R33, R32, RZ ;  /* 0x000000202120723e */ /* 0x000fe400048060ff */
[----:B------:R-:W-:-:S02]  /*7db0*/  F2FP.SATFINITE.E5M2.F32.PACK_AB_MERGE_C R34, R35, R34, RZ ;  /* 0x000000222322723e */ /* 0x000fc400048060ff */
[----:B------:R-:W-:Y:S02]  /*7dc0*/  F2FP.SATFINITE.E5M2.F32.PACK_AB_MERGE_C R37, R37, R36, RZ ;  /* 0x000000242525723e */ /* 0x000fe400048060ff */
[----:B------:R-:W-:Y:S02]  /*7dd0*/  F2FP.SATFINITE.E5M2.F32.PACK_AB_MERGE_C R39, R39, R38, RZ ;  /* 0x000000262727723e */ /* 0x000fe400048060ff */
[----:B------:R-:W-:Y:S02]  /*7de0*/  F2FP.SATFINITE.E5M2.F32.PACK_AB_MERGE_C R11, R11, R199, RZ ;  /* 0x000000c70b0b723e */ /* 0x000fe400048060ff */
[----:B------:R-:W-:Y:S02]  /*7df0*/  F2FP.SATFINITE.E5M2.F32.PACK_AB_MERGE_C R13, R13, R201, RZ ;  /* 0x000000c90d0d723e */ /* 0x000fe400048060ff */
[----:B------:R-:W-:Y:S02]  /*7e00*/  F2FP.SATFINITE.E5M2.F32.PACK_AB_MERGE_C R12, R12, R203, RZ ;  /* 0x000000cb0c0c723e */ /* 0x000fe400048060ff */
[----:B------:R-:W-:-:S02]  /*7e10*/  F2FP.SATFINITE.E5M2.F32.PACK_AB_MERGE_C R40, R41, R40, RZ ;  /* 0x000000282928723e */ /* 0x000fc400048060ff */
[----:B------:R-:W-:Y:S02]  /*7e20*/  F2FP.SATFINITE.E5M2.F32.PACK_AB_MERGE_C R42, R43, R42, RZ ;  /* 0x0000002a2b2a723e */ /* 0x000fe400048060ff */
[----:B------:R-:W-:Y:S02]  /*7e30*/  F2FP.SATFINITE.E5M2.F32.PACK_AB_MERGE_C R45, R45, R44, RZ ;  /* 0x0000002c2d2d723e */ /* 0x000fe400048060ff */
[----:B------:R-:W-:Y:S01]  /*7e40*/  F2FP.SATFINITE.E5M2.F32.PACK_AB_MERGE_C R47, R47, R46, RZ ;  /* 0x0000002e2f2f723e */ /* 0x000fe200048060ff */
[----:B0-----:R-:W-:Y:S01]  /*7e50*/  IMAD.SHL.U32 R24, R196, 0x10, RZ ;  /* 0x00000010c4187824 */ /* 0x001fe200078e00ff */
[----:B------:R-:W-:Y:S01]  /*7e60*/  F2FP.SATFINITE.E5M2.F32.PACK_AB_MERGE_C R14, R14, R190, RZ ;  /* 0x000000be0e0e723e */ /* 0x000fe200048060ff */
[----:B------:R-:W-:Y:S01]  /*7e70*/  IMAD.SHL.U32 R25, R196, 0x80, RZ ;  /* 0x00000080c4197824 */ /* 0x000fe200078e00ff */
[----:B------:R-:W-:Y:S02]  /*7e80*/  F2FP.SATFINITE.E5M2.F32.PACK_AB_MERGE_C R15, R15, R205, RZ ;  /* 0x000000cd0f0f723e */ /* 0x000fe400048060ff */
[----:B------:R-:W-:-:S02]  /*7e90*/  LOP3.LUT R24, R24, 0xf0, RZ, 0xc0, !PT ;  /* 0x000000f018187812 */ /* 0x000fc400078ec0ff */
[----:B------:R-:W-:Y:S02]  /*7ea0*/  LOP3.LUT R25, R25, 0x800, RZ, 0xc0, !PT ;  /* 0x0000080019197812 */ /* 0x000fe400078ec0ff */
[----:B------:R-:W-:Y:S02]  /*7eb0*/  F2FP.SATFINITE.E5M2.F32.PACK_AB_MERGE_C R16, R16, R207, RZ ;  /* 0x000000cf1010723e */ /* 0x000fe400048060ff */
[----:B------:R-:W-:Y:S02]  /*7ec0*/  IADD3 R24, R25, UR8, R24 ;  /* 0x0000000819187c10 */ /* 0x000fe4000fffe018 */
[----:B------:R-:W-:Y:S02]  /*7ed0*/  PRMT R25, R3, 0x5410, R2 ;  /* 0x0000541003197816 */ /* 0x000fe40000000002 */
[----:B------:R-:W-:Y:S02]  /*7ee0*/  LOP3.LUT R28, R196, 0xff, RZ, 0xc0, !PT ;  /* 0x000000ffc41c7812 */ /* 0x000fe400078ec0ff */
        /* <DEDUP_REMOVED lines=90> */
[----:B------:R-:W0:Y:S01]  /*8490*/  S2R R252, SR_TID.X ;  /* 0x0000000000fc7919 */ /* 0x000e220000002100 */
[----:B------:R-:W-:-:S02]  /*84a0*/  F2FP.SATFINITE.E5M2.F32.PACK_AB_MERGE_C R190, R240, R238, RZ ;  /* 0x000000eef0be723e */ /* 0x000fc400048060ff */
[----:B------:R-:W-:Y:S02]  /*84b0*/  F2FP.SATFINITE.E5M2.F32.PACK_AB_MERGE_C R191, R244, R242, RZ ;  /* 0x000000f2f4bf723e */ /* 0x000fe400048060ff */
[----:B------:R-:W-:Y:S02]  /*84c0*/  F2FP.SATFINITE.E5M2.F32.PACK_AB_MERGE_C R193, R248, R246, RZ ;  /* 0x000000f6f8c1723e */ /* 0x000fe400048060ff */
[----:B0-----:R-:W-:-:S05]  /*84d0*/  LOP3.LUT R197, R252, 0xe0, RZ, 0xc0, !PT ;  /* 0x000000e0fcc57812 */ /* 0x001fca00078ec0ff */
[----:B------:R-:W-:Y:S01]  /*84e0*/  IMAD R68, R197, 0x8, R24 ;  /* 0x00000008c5447824 */ /* 0x000fe200078e0218 */
[----:B------:R-:W-:Y:S01]  /*84f0*/  PRMT R24, R6, 0x5410, R0 ;  /* 0x0000541006187816 */ /* 0x000fe20000000000 */
[----:B------:R-:W-:Y:S01]  /*8500*/  BAR.SYNC.DEFER_BLOCKING 0x0 ;  /* 0x0000000000007b1d */ /* 0x000fe20000010000 */
[----:B-----5:R-:W-:Y:S01]  /*8510*/  VIADD R0, R5, 0x2 ;  /* 0x0000000205007836 */ /* 0x020fe20000000000 */
[----:B----4-:R-:W-:-:S04]  /*8520*/  ISETP.GE.AND P0, PT, R195, UR6, PT ;  /* 0x00000006c3007c0c */ /* 0x010fc8000bf06270 */
[----:B------:R-:W-:Y:S01]  /*8530*/  ISETP.LT.AND P4, PT, R0, UR5, !P0 ;  /* 0x0000000500007c0c */ /* 0x000fe2000c781270 */
[C---:B------:R-:W-:Y:S01]  /*8540*/  VIADD R0, R5.reuse, 0x4 ;  /* 0x0000000405007836 */ /* 0x040fe20000000000 */
[----:B------:R-:W-:Y:S01]  /*8550*/  ULDC UR5, c[0x0][0x22c] ;  /* 0x00008b0000057ab9 */ /* 0x000fe20000000800 */
[----:B------:R-:W-:Y:S01]  /*8560*/  PRMT R52, R170, 0x5410, R173 ;  /* 0x00005410aa347816 */ /* 0x000fe200000000ad */
[----:B------:R-:W-:Y:S01]  /*8570*/  VIADD R2, R5, 0x1 ;  /* 0x0000000105027836 */ /* 0x000fe20000000000 */
[----:B------:R-:W-:Y:S01]  /*8580*/  PRMT R54, R104, 0x5410, R109 ;  /* 0x0000541068367816 */ /* 0x000fe2000000006d */
[----:B------:R-:W-:Y:S01]  /*8590*/  ULDC UR6, c[0x0][0x22c] ;  /* 0x00008b0000067ab9 */ /* 0x000fe20000000800 */
[----:B------:R0:W-:Y:S01]  /*85a0*/  STSM.16.M88.4 [R68], R24 ;  /* 0x0000001844007844 */ /* 0x0001e20000000200 */
[----:B------:R-:W-:Y:S02]  /*85b0*/  ISETP.LT.AND P3, PT, R0, UR5, !P0 ;  /* 0x0000000500007c0c */ /* 0x000fe4000c761270 */
[----:B------:R-:W-:Y:S01]  /*85c0*/  LEA R0, R28, UR8, 0x4 ;  /* 0x000000081c007c11 */ /* 0x000fe2000f8e20ff */
[----:B------:R-:W-:Y:S06]  /*85d0*/  BAR.SYNC.DEFER_BLOCKING 0x0 ;  /* 0x0000000000007b1d */ /* 0x000fec0000010000 */
[----:B------:R-:W1:Y:S01]  /*85e0*/  LDS.128 R28, [R0] ;  /* 0x00000000001c7984 */ /* 0x000e620000000c00 */
[----:B0-----:R-:W-:-:S02]  /*85f0*/  PRMT R24, R4, 0x5410, R8 ;  /* 0x0000541004187816 */ /* 0x001fc40000000008 */
[----:B------:R-:W-:Y:S02]  /*8600*/  PRMT R25, R7, 0x5410, R9 ;  /* 0x0000541007197816 */ /* 0x000fe40000000009 */
[----:B------:R-:W-:Y:S02]  /*8610*/  PRMT R26, R32, 0x5410, R37 ;  /* 0x00005410201a7816 */ /* 0x000fe40000000025 */
[----:B------:R-:W-:Y:S01]  /*8620*/  PRMT R27, R34, 0x5410, R39 ;  /* 0x00005410221b7816 */ /* 0x000fe20000000027 */
[----:B------:R-:W-:Y:S06]  /*8630*/  BAR.SYNC.DEFER_BLOCKING 0x0 ;  /* 0x0000000000007b1d */ /* 0x000fec0000010000 */
[----:B------:R0:W-:Y:S02]  /*8640*/  STSM.16.M88.4 [R68], R24 ;  /* 0x0000001844007844 */ /* 0x0001e40000000200 */
[----:B0-----:R-:W-:-:S02]  /*8650*/  PRMT R24, R10, 0x5410, R13 ;  /* 0x000054100a187816 */ /* 0x001fc4000000000d */
[----:B------:R-:W-:Y:S01]  /*8660*/  PRMT R25, R11, 0x5410, R12 ;  /* 0x000054100b197816 */ /* 0x000fe2000000000c */
[----:B------:R-:W-:Y:S01]  /*8670*/  BAR.SYNC.DEFER_BLOCKING 0x0 ;  /* 0x0000000000007b1d */ /* 0x000fe20000010000 */
[----:B------:R-:W-:Y:S02]  /*8680*/  PRMT R26, R40, 0x5410, R45 ;  /* 0x00005410281a7816 */ /* 0x000fe4000000002d */
[----:B------:R-:W-:-:S03]  /*8690*/  PRMT R27, R42, 0x5410, R47 ;  /* 0x000054102a1b7816 */ /* 0x000fc6000000002f */
[----:B------:R-:W0:Y:S02]  /*86a0*/  LDS.128 R8, [R0] ;  /* 0x0000000000087984 */ /* 0x000e240000000c00 */
[----:B------:R-:W-:Y:S06]  /*86b0*/  BAR.SYNC.DEFER_BLOCKING 0x0 ;  /* 0x0000000000007b1d */ /* 0x000fec0000010000 */
[----:B------:R4:W-:Y:S02]  /*86c0*/  STSM.16.M88.4 [R68], R24 ;  /* 0x0000001844007844 */ /* 0x0009e40000000200 */
[----:B----4-:R-:W-:-:S02]  /*86d0*/  PRMT R24, R14, 0x5410, R17 ;  /* 0x000054100e187816 */ /* 0x010fc40000000011 */
[----:B------:R-:W-:Y:S01]  /*86e0*/  PRMT R25, R15, 0x5410, R16 ;  /* 0x000054100f197816 */ /* 0x000fe20000000010 */
[----:B------:R-:W-:Y:S01]  /*86f0*/  BAR.SYNC.DEFER_BLOCKING 0x0 ;  /* 0x0000000000007b1d */ /* 0x000fe20000010000 */
[----:B------:R-:W-:Y:S02]  /*8700*/  PRMT R26, R48, 0x5410, R53 ;  /* 0x00005410301a7816 */ /* 0x000fe40000000035 */
[----:B------:R-:W-:-:S03]  /*8710*/  PRMT R27, R50, 0x5410, R55 ;  /* 0x00005410321b7816 */ /* 0x000fc60000000037 */
[----:B------:R-:W4:Y:S02]  /*8720*/  LDS.128 R12, [R0] ;  /* 0x00000000000c7984 */ /* 0x000f240000000c00 */
[----:B------:R-:W-:Y:S06]  /*8730*/  BAR.SYNC.DEFER_BLOCKING 0x0 ;  /* 0x0000000000007b1d */ /* 0x000fec0000010000 */
[----:B------:R5:W-:Y:S02]  /*8740*/  STSM.16.M88.4 [R68], R24 ;  /* 0x0000001844007844 */ /* 0x000be40000000200 */
[----:B-----5:R-:W-:-:S02]  /*8750*/  PRMT R24, R18, 0x5410, R21 ;  /* 0x0000541012187816 */ /* 0x020fc40000000015 */
[----:B------:R-:W-:Y:S01]  /*8760*/  PRMT R25, R19, 0x5410, R20 ;  /* 0x0000541013197816 */ /* 0x000fe20000000014 */
[----:B------:R-:W-:Y:S01]  /*8770*/  BAR.SYNC.DEFER_BLOCKING 0x0 ;  /* 0x0000000000007b1d */ /* 0x000fe20000010000 */
[----:B------:R-:W-:Y:S02]  /*8780*/  PRMT R26, R56, 0x5410, R61 ;  /* 0x00005410381a7816 */ /* 0x000fe4000000003d */
[----:B------:R-:W-:-:S03]  /*8790*/  PRMT R27, R58, 0x5410, R63 ;  /* 0x000054103a1b7816 */ /* 0x000fc6000000003f */
[----:B------:R-:W5:Y:S02]  /*87a0*/  LDS.128 R16, [R0] ;  /* 0x0000000000107984 */ /* 0x000f640000000c00 */
[----:B------:R-:W-:Y:S06]  /*87b0*/  BAR.SYNC.DEFER_BLOCKING 0x0 ;  /* 0x0000000000007b1d */ /* 0x000fec0000010000 */
[----:B------:R2:W-:Y:S02]  /*87c0*/  STSM.16.M88.4 [R68], R24 ;  /* 0x0000001844007844 */ /* 0x0005e40000000200 */
[----:B--2---:R-:W-:-:S02]  /*87d0*/  PRMT R24, R22, 0x5410, R153 ;  /* 0x0000541016187816 */ /* 0x004fc40000000099 */
[----:B------:R-:W-:Y:S01]  /*87e0*/  PRMT R25, R23, 0x5410, R152 ;  /* 0x0000541017197816 */ /* 0x000fe20000000098 */
[----:B------:R-:W-:Y:S01]  /*87f0*/  BAR.SYNC.DEFER_BLOCKING 0x0 ;  /* 0x0000000000007b1d */ /* 0x000fe20000010000 */
[----:B------:R-:W-:Y:S02]  /*8800*/  PRMT R26, R64, 0x5410, R69 ;  /* 0x00005410401a7816 */ /* 0x000fe40000000045 */
[----:B------:R-:W-:-:S03]  /*8810*/  PRMT R27, R66, 0x5410, R71 ;  /* 0x00005410421b7816 */ /* 0x000fc60000000047 */
[----:B------:R-:W2:Y:S02]  /*8820*/  LDS.128 R20, [R0] ;  /* 0x0000000000147984 */ /* 0x000ea40000000c00 */
[----:B------:R-:W-:Y:S06]  /*8830*/  BAR.SYNC.DEFER_BLOCKING 0x0 ;  /* 0x0000000000007b1d */ /* 0x000fec0000010000 */
[----:B------:R3:W-:Y:S02]  /*8840*/  STSM.16.M88.4 [R68], R24 ;  /* 0x0000001844007844 */ /* 0x0007e40000000200 */
[----:B------:R-:W-:Y:S06]  /*8850*/  BAR.SYNC.DEFER_BLOCKING 0x0 ;  /* 0x0000000000007b1d */ /* 0x000fec0000010000 */
[----:B------:R-:W2:Y:S01]  /*8860*/  LDS.128 R32, [R0] ;  /* 0x0000000000207984 */ /* 0x000ea20000000c00 */
[----:B---3--:R-:W-:-:S02]  /*8870*/  PRMT R24, R154, 0x5410, R157 ;  /* 0x000054109a187816 */ /* 0x008fc4000000009d */
[----:B------:R-:W-:Y:S02]  /*8880*/  PRMT R25, R155, 0x5410, R156 ;  /* 0x000054109b197816 */ /* 0x000fe4000000009c */
[----:B------:R-:W-:Y:S02]  /*8890*/  PRMT R26, R72, 0x5410, R77 ;  /* 0x00005410481a7816 */ /* 0x000fe4000000004d */
[----:B------:R-:W-:Y:S01]  /*88a0*/  PRMT R27, R74, 0x5410, R79 ;  /* 0x000054104a1b7816 */ /* 0x000fe2000000004f */
        /* <DEDUP_REMOVED lines=25> */
[----:B------:R-:W-:Y:S02]  /*8a40*/  STSM.16.M88.4 [R68], R24 ;  /* 0x0000001844007844 */ /* 0x000fe40000000200 */
[----:B------:R-:W-:Y:S01]  /*8a50*/  BAR.SYNC.DEFER_BLOCKING 0x0 ;  /* 0x0000000000007b1d */ /* 0x000fe20000010000 */
[----:B------:R-:W-:-:S02]  /*8a60*/  PRMT R53, R171, 0x5410, R172 ;  /* 0x00005410ab357816 */ /* 0x000fc400000000ac */
[----:B------:R-:W-:-:S03]  /*8a70*/  PRMT R55, R106, 0x5410, R111 ;  /* 0x000054106a377816 */ /* 0x000fc6000000006f */
[----:B------:R-:W3:Y:S02]  /*8a80*/  LDS.128 R48, [R0] ;  /* 0x0000000000307984 */ /* 0x000ee40000000c00 */
[----:B------:R-:W-:Y:S06]  /*8a90*/  BAR.SYNC.DEFER_BLOCKING 0x0 ;  /* 0x0000000000007b1d */ /* 0x000fec0000010000 */
[----:B------:R-:W-:Y:S02]  /*8aa0*/  STSM.16.M88.4 [R68], R52 ;  /* 0x0000003444007844 */ /* 0x000fe40000000200 */
[----:B------:R-:W-:Y:S01]  /*8ab0*/  BAR.SYNC.DEFER_BLOCKING 0x0 ;  /* 0x0000000000007b1d */ /* 0x000fe20000010000 */
[----:B------:R-:W-:-:S02]  /*8ac0*/  PRMT R56, R174, 0x5410, R177 ;  /* 0x00005410ae387816 */ /* 0x000fc400000000b1 */
[----:B------:R-:W-:-:S03]  /*8ad0*/  PRMT R57, R175, 0x5410, R176 ;  /* 0x00005410af397816 */ /* 0x000fc600000000b0 */
[----:B------:R-:W3:Y:S01]  /*8ae0*/  LDS.128 R24, [R0] ;  /* 0x0000000000187984 */ /* 0x000ee20000000c00 */
[----:B------:R-:W-:Y:S02]  /*8af0*/  PRMT R58, R112, 0x5410, R117 ;  /* 0x00005410703a7816 */ /* 0x000fe40000000075 */
[----:B------:R-:W-:Y:S01]  /*8b00*/  PRMT R59, R114, 0x5410, R119 ;  /* 0x00005410723b7816 */ /* 0x000fe20000000077 */
        /* <DEDUP_REMOVED lines=17> */
[----:B------:R1:W-:Y:S02]  /*8c20*/  STSM.16.M88.4 [R68], R64 ;  /* 0x0000004044007844 */ /* 0x0003e40000000200 */
[----:B------:R-:W-:Y:S06]  /*8c30*/  BAR.SYNC.DEFER_BLOCKING 0x0 ;  /* 0x0000000000007b1d */ /* 0x000fec0000010000 */
[----:B------:R-:W3:Y:S01]  /*8c40*/  LDS.128 R60, [R0] ;  /* 0x00000000003c7984 */ /* 0x000ee20000000c00 */
[----:B-1----:R-:W-:-:S02]  /*8c50*/  PRMT R64, R186, 0x5410, R189 ;  /* 0x00005410ba407816 */ /* 0x002fc400000000bd */
[----:B------:R-:W-:Y:S02]  /*8c60*/  PRMT R65, R187, 0x5410, R188 ;  /* 0x00005410bb417816 */ /* 0x000fe400000000bc */
[----:B------:R-:W-:Y:S02]  /*8c70*/  PRMT R66, R136, 0x5410, R141 ;  /* 0x0000541088427816 */ /* 0x000fe4000000008d */
[----:B------:R-:W-:Y:S01]  /*8c80*/  PRMT R67, R138, 0x5410, R143 ;  /* 0x000054108a437816 */ /* 0x000fe2000000008f */
[----:B------:R-:W-:Y:S06]  /*8c90*/  BAR.SYNC.DEFER_BLOCKING 0x0 ;  /* 0x0000000000007b1d */ /* 0x000fec0000010000 */
[----:B------:R-:W-:Y:S02]  /*8ca0*/  STSM.16.M88.4 [R68], R64 ;  /* 0x0000004044007844 */ /* 0x000fe40000000200 */
[----:B------:R-:W-:Y:S01]  /*8cb0*/  BAR.SYNC.DEFER_BLOCKING 0x0 ;  /* 0x0000000000007b1d */ /* 0x000fe20000010000 */
[----:B------:R-:W-:-:S02]  /*8cc0*/  F2FP.SATFINITE.E5M2.F32.PACK_AB_MERGE_C R144, R145, R144, RZ ;  /* 0x000000909190723e */ /* 0x000fc400048060ff */
[----:B------:R-:W-:Y:S02]  /*8cd0*/  F2FP.SATFINITE.E5M2.F32.PACK_AB_MERGE_C R146, R147, R146, RZ ;  /* 0x000000929392723e */ /* 0x000fe400048060ff */
[----:B------:R-:W-:Y:S02]  /*8ce0*/  F2FP.SATFINITE.E5M2.F32.PACK_AB_MERGE_C R149, R149, R148, RZ ;  /* 0x000000949595723e */ /* 0x000fe400048060ff */
[----:B------:R-:W-:Y:S01]  /*8cf0*/  F2FP.SATFINITE.E5M2.F32.PACK_AB_MERGE_C R151, R151, R150, RZ ;  /* 0x000000969797723e */ /* 0x000fe200048060ff */
[----:B------:R-:W1:Y:S01]  /*8d00*/  LDS.128 R64, [R0] ;  /* 0x0000000000407984 */ /* 0x000e620000000c00 */
[----:B------:R-:W-:Y:S01]  /*8d10*/  ISETP.LT.AND P6, PT, R2, UR4, !P0 ;  /* 0x0000000402007c0c */ /* 0x000fe2000c7c1270 */
[----:B------:R-:W-:Y:S01]  /*8d20*/  VIADD R2, R5, 0x3 ;  /* 0x0000000305027836 */ /* 0x000fe20000000000 */
[----:B------:R-:W-:Y:S01]  /*8d30*/  PRMT R76, R190, 0x5410, R193 ;  /* 0x00005410be4c7816 */ /* 0x000fe200000000c1 */
[----:B------:R-:W-:Y:S01]  /*8d40*/  ULDC UR4, c[0x0][0x22c] ;  /* 0x00008b0000047ab9 */ /* 0x000fe20000000800 */
[----:B------:R-:W-:-:S02]  /*8d50*/  PRMT R77, R191, 0x5410, R192 ;  /* 0x00005410bf4d7816 */ /* 0x000fc400000000c0 */
[----:B------:R-:W-:Y:S02]  /*8d60*/  PRMT R78, R144, 0x5410, R149 ;  /* 0x00005410904e7816 */ /* 0x000fe40000000095 */
[----:B------:R-:W-:Y:S01]  /*8d70*/  PRMT R79, R146, 0x5410, R151 ;  /* 0x00005410924f7816 */ /* 0x000fe20000000097 */
[----:B------:R-:W-:Y:S01]  /*8d80*/  BAR.SYNC.DEFER_BLOCKING 0x0 ;  /* 0x0000000000007b1d */ /* 0x000fe20000010000 */
[----:B------:R-:W-:-:S05]  /*8d90*/  ISETP.LT.AND P5, PT, R2, UR4, !P0 ;  /* 0x0000000402007c0c */ /* 0x000fca000c7a1270 */
[----:B------:R-:W-:Y:S02]  /*8da0*/  ULDC UR4, c[0x0][0x244] ;  /* 0x0000910000047ab9 */ /* 0x000fe40000000800 */
[----:B------:R-:W-:Y:S01]  /*8db0*/  IMAD R3, R195, UR4, RZ ;  /* 0x00000004c3037c24 */ /* 0x000fe2000f8e02ff */
[----:B------:R-:W-:-:S04]  /*8dc0*/  ULDC.64 UR4, c[0x0][0x220] ;  /* 0x0000880000047ab9 */ /* 0x000fc80000000a00 */
[----:B------:R-:W-:Y:S01]  /*8dd0*/  IADD3 R2, P2, R3, UR4, RZ ;  /* 0x0000000403027c10 */ /* 0x000fe2000ff5e0ff */
[----:B------:R-:W-:Y:S01]  /*8de0*/  ULDC UR4, c[0x0][0x248] ;  /* 0x0000920000047ab9 */ /* 0x000fe20000000800 */
[----:B------:R-:W-:Y:S01]  /*8df0*/  STSM.16.M88.4 [R68], R76 ;  /* 0x0000004c44007844 */ /* 0x000fe20000000200 */
[C---:B------:R-:W-:Y:S01]  /*8e00*/  IMAD R69, R5.reuse, UR4, RZ ;  /* 0x0000000405457c24 */ /* 0x040fe2000f8e02ff */
[----:B------:R-:W-:Y:S01]  /*8e10*/  ISETP.LT.AND P1, PT, R5, UR7, !P0 ;  /* 0x0000000705007c0c */ /* 0x000fe2000c721270 */
[----:B------:R-:W-:Y:S01]  /*8e20*/  ULDC UR4, c[0x0][0x248] ;  /* 0x0000920000047ab9 */ /* 0x000fe20000000800 */
[----:B------:R-:W-:Y:S02]  /*8e30*/  LEA.HI.X.SX32 R3, R3, UR5, 0x1, P2 ;  /* 0x0000000503037c11 */ /* 0x000fe400090f0eff */
[----:B------:R-:W-:Y:S01]  /*8e40*/  PRMT R73, R28, 0x7770, RZ ;  /* 0x000077701c497816 */ /* 0x000fe200000000ff */
[----:B------:R-:W-:Y:S01]  /*8e50*/  VIADD R4, R5, 0x5 ;  /* 0x0000000505047836 */ /* 0x000fe20000000000 */
[----:B------:R-:W-:Y:S01]  /*8e60*/  BAR.SYNC.DEFER_BLOCKING 0x0 ;  /* 0x0000000000007b1d */ /* 0x000fe20000010000 */
[----:B------:R-:W-:-:S04]  /*8e70*/  IADD3 R6, P2, R69, R2, RZ ;  /* 0x0000000245067210 */ /* 0x000fc80007f5e0ff */
[C---:B------:R-:W-:Y:S01]  /*8e80*/  LEA.HI.X.SX32 R7, R69.reuse, R3, 0x1, P2 ;  /* 0x0000000345077211 */ /* 0x040fe200010f0eff */
[----:B------:R-:W-:Y:S01]  /*8e90*/  VIADD R69, R69, UR4 ;  /* 0x0000000445457c36 */ /* 0x000fe20008000000 */
[----:B------:R-:W-:Y:S01]  /*8ea0*/  ULDC UR4, c[0x0][0x22c] ;  /* 0x00008b0000047ab9 */ /* 0x000fe20000000800 */
[----:B------:R-:W-:Y:S01]  /*8eb0*/  PRMT R75, R28, 0x7771, RZ ;  /* 0x000077711c4b7816 */ /* 0x000fe200000000ff */
[----:B------:R-:W-:Y:S01]  /*8ec0*/  ULDC UR5, c[0x0][0x22c] ;  /* 0x00008b0000057ab9 */ /* 0x000fe20000000800 */
[----:B------:R-:W-:Y:S01]  /*8ed0*/  ISETP.LT.AND P2, PT, R4, UR4, !P0 ;  /* 0x0000000404007c0c */ /* 0x000fe2000c741270 */
[----:B------:R-:W-:Y:S01]  /*8ee0*/  ULDC UR4, c[0x0][0x248] ;  /* 0x0000920000047ab9 */ /* 0x000fe20000000800 */
[----:B------:R-:W-:Y:S01]  /*8ef0*/  VIADD R4, R5, 0x6 ;  /* 0x0000000605047836 */ /* 0x000fe20000000000 */
[----:B------:R0:W-:Y:S01]  /*8f00*/  @P1 STG.E.U8 desc[UR10][R6.64], R73 ;  /* 0x0000004906001986 */ /* 0x0001e2000c10110a */
[----:B------:R-:W-:-:S04]  /*8f10*/  IADD3 R70, P1, R69, R2, RZ ;  /* 0x0000000245467210 */ /* 0x000fc80007f3e0ff */
[C---:B------:R-:W-:Y:S01]  /*8f20*/  LEA.HI.X.SX32 R71, R69.reuse, R3, 0x1, P1 ;  /* 0x0000000345477211 */ /* 0x040fe200008f0eff */
[----:B------:R-:W-:Y:S01]  /*8f30*/  VIADD R69, R69, UR4 ;  /* 0x0000000445457c36 */ /* 0x000fe20008000000 */
[----:B------:R-:W-:-:S03]  /*8f40*/  ULDC UR4, c[0x0][0x248] ;  /* 0x0000920000047ab9 */ /* 0x000fc60000000800 */
[----:B------:R4:W-:Y:S01]  /*8f50*/  @P6 STG.E.U8 desc[UR10][R70.64], R75 ;  /* 0x0000004b46006986 */ /* 0x0009e2000c10110a */
[C---:B------:R-:W-:Y:S01]  /*8f60*/  VIADD R72, R69.reuse, UR4 ;  /* 0x0000000445487c36 */ /* 0x040fe20008000000 */
[CC--:B0-----:R-:W-:Y:S01]  /*8f70*/  IADD3 R6, P6, R69.reuse, R2.reuse, RZ ;  /* 0x0000000245067210 */ /* 0x0c1fe20007fde0ff */
[----:B------:R-:W-:Y:S01]  /*8f80*/  ULDC UR4, c[0x0][0x248] ;  /* 0x0000920000047ab9 */ /* 0x000fe20000000800 */
[----:B------:R-:W-:Y:S01]  /*8f90*/  ISETP.LT.AND P1, PT, R4, UR5, !P0 ;  /* 0x0000000504007c0c */ /* 0x000fe2000c721270 */
[C---:B------:R-:W-:Y:S01]  /*8fa0*/  VIADD R73, R72.reuse, UR4 ;  /* 0x0000000448497c36 */ /* 0x040fe20008000000 */
[-C--:B------:R-:W-:Y:S01]  /*8fb0*/  LEA.HI.X.SX32 R7, R69, R3.reuse, 0x1, P6 ;  /* 0x0000000345077211 */ /* 0x080fe200030f0eff */
[----:B------:R-:W-:Y:S01]  /*8fc0*/  VIADD R4, R5, 0x7 ;  /* 0x0000000705047836 */ /* 0x000fe20000000000 */
[C---:B------:R-:W-:Y:S01]  /*8fd0*/  IADD3 R68, P6, R72.reuse, R2, RZ ;  /* 0x0000000248447210 */ /* 0x040fe20007fde0ff */
[----:B------:R-:W-:Y:S01]  /*8fe0*/  ULDC UR5, c[0x0][0x22c] ;  /* 0x00008b0000057ab9 */ /* 0x000fe20000000800 */
[----:B------:R-:W-:Y:S01]  /*8ff0*/  PRMT R79, R29, 0x7770, RZ ;  /* 0x000077701d4f7816 */ /* 0x000fe200000000ff */
[----:B------:R-:W-:Y:S01]  /*9000*/  ULDC UR4, c[0x0][0x248] ;  /* 0x0000920000047ab9 */ /* 0x000fe20000000800 */
[----:B------:R-:W-:-:S02]  /*9010*/  LEA.HI.X.SX32 R69, R72, R3, 0x1, P6 ;  /* 0x0000000348457211 */ /* 0x000fc400030f0eff */
[-C--:B----4-:R-:W-:Y:S01]  /*9020*/  IADD3 R70, P6, R73, R2.reuse, RZ ;  /* 0x0000000249467210 */ /* 0x090fe20007fde0ff */
[----:B------:R0:W-:Y:S01]  /*9030*/  @P4 STG.E.U8 desc[UR10][R6.64], R79 ;  /* 0x0000004f06004986 */ /* 0x0001e2000c10110a */
[----:B------:R-:W-:Y:S01]  /*9040*/  ISETP.LT.AND P4, PT, R4, UR5, !P0 ;  /* 0x0000000504007c0c */ /* 0x000fe2000c781270 */
[----:B------:R-:W-:Y:S01]  /*9050*/  VIADD R4, R5, 0x8 ;  /* 0x0000000805047836 */ /* 0x000fe20000000000 */
[----:B------:R-:W-:Y:S01]  /*9060*/  PRMT R75, R29, 0x7771, RZ ;  /* 0x000077711d4b7816 */ /* 0x000fe200000000ff */
[----:B------:R-:W-:Y:S01]  /*9070*/  ULDC UR5, c[0x0][0x22c] ;  /* 0x00008b0000057ab9 */ /* 0x000fe20000000800 */
[CC--:B------:R-:W-:Y:S01]  /*9080*/  LEA.HI.X.SX32 R71, R73.reuse, R3.reuse, 0x1, P6 ;  /* 0x0000000349477211 */ /* 0x0c0fe200030f0eff */
[----:B------:R-:W-:Y:S01]  /*9090*/  VIADD R73, R73, UR4 ;  /* 0x0000000449497c36 */ /* 0x000fe20008000000 */
[----:B------:R-:W-:Y:S01]  /*90a0*/  PRMT R77, R30, 0x7770, RZ ;  /* 0x000077701e4d7816 */ /* 0x000fe200000000ff */
[----:B------:R4:W-:Y:S01]  /*90b0*/  @P5 STG.E.U8 desc[UR10][R68.64], R75 ;  /* 0x0000004b44005986 */ /* 0x0009e2000c10110a */
[----:B------:R-:W-:Y:S01]  /*90c0*/  ISETP.LT.AND P6, PT, R4, UR5, !P0 ;  /* 0x0000000504007c0c */ /* 0x000fe2000c7c1270 */
[----:B------:R-:W-:Y:S01]  /*90d0*/  VIADD R4, R5, 0x9 ;  /* 0x0000000905047836 */ /* 0x000fe20000000000 */
[----:B------:R-:W-:Y:S01]  /*90e0*/  ULDC UR4, c[0x0][0x248] ;  /* 0x0000920000047ab9 */ /* 0x000fe20000000800 */
[----:B------:R5:W-:Y:S01]  /*90f0*/  @P3 STG.E.U8 desc[UR10][R70.64], R77 ;  /* 0x0000004d46003986 */ /* 0x000be2000c10110a */
[CC--:B0-----:R-:W-:Y:S01]  /*9100*/  IADD3 R6, P3, R73.reuse, R2.reuse, RZ ;  /* 0x0000000249067210 */ /* 0x0c1fe20007f7e0ff */
[----:B------:R-:W-:Y:S01]  /*9110*/  ULDC UR5, c[0x0][0x22c] ;  /* 0x00008b0000057ab9 */ /* 0x000fe20000000800 */
[----:B------:R-:W-:Y:S01]  /*9120*/  VIADD R72, R73, UR4 ;  /* 0x0000000449487c36 */ /* 0x000fe20008000000 */
[----:B------:R-:W-:Y:S01]  /*9130*/  ISETP.LT.AND P5, PT, R4, UR5, !P0 ;  /* 0x0000000504007c0c */ /* 0x000fe2000c7a1270 */
[----:B------:R-:W-:Y:S01]  /*9140*/  VIADD R4, R5, 0xa ;  /* 0x0000000a05047836 */ /* 0x000fe20000000000 */
[----:B------:R-:W-:Y:S01]  /*9150*/  LEA.HI.X.SX32 R7, R73, R3, 0x1, P3 ;  /* 0x0000000349077211 */ /* 0x000fe200018f0eff */
[----:B------:R-:W-:Y:S01]  /*9160*/  ULDC UR4, c[0x0][0x22c] ;  /* 0x00008b0000047ab9 */ /* 0x000fe20000000800 */
[----:B----4-:R-:W-:Y:S01]  /*9170*/  PRMT R75, R30, 0x7771, RZ ;  /* 0x000077711e4b7816 */ /* 0x010fe200000000ff */
[----:B------:R-:W-:Y:S01]  /*9180*/  ULDC UR5, c[0x0][0x22c] ;  /* 0x00008b0000057ab9 */ /* 0x000fe20000000800 */
[----:B------:R-:W-:-:S03]  /*9190*/  IADD3 R68, P3, R72, R2, RZ ;  /* 0x0000000248447210 */ /* 0x000fc60007f7e0ff */
[----:B------:R0:W-:Y:S01]  /*91a0*/  @P2 STG.E.U8 desc[UR10][R6.64], R75 ;  /* 0x0000004b06002986 */ /* 0x0001e2000c10110a */
[----:B------:R-:W-:Y:S01]  /*91b0*/  ISETP.LT.AND P2, PT, R4, UR4, !P0 ;  /* 0x0000000404007c0c */ /* 0x000fe2000c741270 */
[----:B------:R-:W-:Y:S01]  /*91c0*/  ULDC UR4, c[0x0][0x248] ;  /* 0x0000920000047ab9 */ /* 0x000fe20000000800 */
[C---:B------:R-:W-:Y:S01]  /*91d0*/  LEA.HI.X.SX32 R69, R72.reuse, R3, 0x1, P3 ;  /* 0x0000000348457211 */ /* 0x040fe200018f0eff */
[----:B------:R-:W-:Y:S01]  /*91e0*/  VIADD R72, R72, UR4 ;  /* 0x0000000448487c36 */ /* 0x000fe20008000000 */
[----:B------:R-:W-:Y:S01]  /*91f0*/  PRMT R73, R31, 0x7770, RZ ;  /* 0x000077701f497816 */ /* 0x000fe200000000ff */
[----:B------:R-:W-:Y:S01]  /*9200*/  VIADD R4, R5, 0xb ;  /* 0x0000000b05047836 */ /* 0x000fe20000000000 */
[----:B------:R-:W-:-:S03]  /*9210*/  ULDC UR4, c[0x0][0x22c] ;  /* 0x00008b0000047ab9 */ /* 0x000fc60000000800 */
[----:B------:R4:W-:Y:S01]  /*9220*/  @P1 STG.E.U8 desc[UR10][R68.64], R73 ;  /* 0x0000004944001986 */ /* 0x0009e2000c10110a */
[----:B-----5:R-:W-:Y:S02]  /*9230*/  IADD3 R70, P1, R72, R2, RZ ;  /* 0x0000000248467210 */ /* 0x020fe40007f3e0ff */
[----:B------:R-:W-:Y:S01]  /*9240*/  ISETP.LT.AND P3, PT, R4, UR4, !P0 ;  /* 0x0000000404007c0c */ /* 0x000fe2000c761270 */
[----:B------:R-:W-:Y:S01]  /*9250*/  ULDC UR4, c[0x0][0x248] ;  /* 0x0000920000047ab9 */ /* 0x000fe20000000800 */
[C---:B------:R-:W-:Y:S01]  /*9260*/  LEA.HI.X.SX32 R71, R72.reuse, R3, 0x1, P1 ;  /* 0x0000000348477211 */ /* 0x040fe200008f0eff */
[----:B------:R-:W-:Y:S01]  /*9270*/  VIADD R72, R72, UR4 ;  /* 0x0000000448487c36 */ /* 0x000fe20008000000 */
[----:B0-----:R-:W-:Y:S01]  /*9280*/  PRMT R75, R31, 0x7771, RZ ;  /* 0x000077711f4b7816 */ /* 0x001fe200000000ff */
[----:B------:R-:W-:Y:S01]  /*9290*/  ULDC UR4, c[0x0][0x248] ;  /* 0x0000920000047ab9 */ /* 0x000fe20000000800 */
[----:B------:R-:W-:-:S03]  /*92a0*/  VIADD R4, R5, 0xc ;  /* 0x0000000c05047836 */ /* 0x000fc60000000000 */
[----:B------:R0:W-:Y:S01]  /*92b0*/  @P4 STG.E.U8 desc[UR10][R70.64], R75 ;  /* 0x0000004b46004986 */ /* 0x0001e2000c10110a */
[CC--:B------:R-:W-:Y:S01]  /*92c0*/  IADD3 R6, P4, R72.reuse, R2.reuse, RZ ;  /* 0x0000000248067210 */ /* 0x0c0fe20007f9e0ff */
[----:B----4-:R-:W-:Y:S01]  /*92d0*/  VIADD R69, R72, UR4 ;  /* 0x0000000448457c36 */ /* 0x010fe20008000000 */
[----:B------:R-:W-:Y:S01]  /*92e0*/  ULDC UR4, c[0x0][0x248] ;  /* 0x0000920000047ab9 */ /* 0x000fe20000000800 */
[----:B------:R-:W-:Y:S02]  /*92f0*/  PRMT R77, R28, 0x7772, RZ ;  /* 0x000077721c4d7816 */ /* 0x000fe400000000ff */
[-C--:B------:R-:W-:Y:S02]  /*9300*/  LEA.HI.X.SX32 R7, R72, R3.reuse, 0x1, P4 ;  /* 0x0000000348077211 */ /* 0x080fe400020f0eff */
[----:B------:R-:W-:Y:S01]  /*9310*/  PRMT R73, R28, 0x7773, RZ ;  /* 0x000077731c497816 */ /* 0x000fe200000000ff */
[----:B------:R-:W-:Y:S01]  /*9320*/  VIADD R28, R69, UR4 ;  /* 0x00000004451c7c36 */ /* 0x000fe20008000000 */
[----:B------:R-:W-:Y:S01]  /*9330*/  ISETP.LT.AND P1, PT, R4, UR5, !P0 ;  /* 0x0000000504007c0c */ /* 0x000fe2000c721270 */
[----:B------:R-:W-:Y:S01]  /*9340*/  VIADD R4, R5, 0xd ;  /* 0x0000000d05047836 */ /* 0x000fe20000000000 */
[CC--:B------:R-:W-:Y:S01]  /*9350*/  IADD3 R68, P4, R69.reuse, R2.reuse, RZ ;  /* 0x0000000245447210 */ /* 0x0c0fe20007f9e0ff */
[----:B------:R4:W-:Y:S01]  /*9360*/  @P6 STG.E.U8 desc[UR10][R6.64], R77 ;  /* 0x0000004d06006986 */ /* 0x0009e2000c10110a */
[----:B------:R-:W-:Y:S01]  /*9370*/  ULDC UR5, c[0x0][0x22c] ;  /* 0x00008b0000057ab9 */ /* 0x000fe20000000800 */
[----:B0-----:R-:W-:Y:S01]  /*9380*/  IADD3 R70, P6, R28, R2, RZ ;  /* 0x000000021c467210 */ /* 0x001fe20007fde0ff */
[----:B------:R-:W-:Y:S01]  /*9390*/  ULDC UR4, c[0x0][0x248] ;  /* 0x0000920000047ab9 */ /* 0x000fe20000000800 */
[----:B------:R-:W-:-:S02]  /*93a0*/  LEA.HI.X.SX32 R69, R69, R3, 0x1, P4 ;  /* 0x0000000345457211 */ /* 0x000fc400020f0eff */
[----:B------:R-:W-:Y:S01]  /*93b0*/  ISETP.LT.AND P4, PT, R4, UR5, !P0 ;  /* 0x0000000504007c0c */ /* 0x000fe2000c781270 */
[----:B------:R-:W-:Y:S01]  /*93c0*/  VIADD R4, R5, 0xe ;  /* 0x0000000e05047836 */ /* 0x000fe20000000000 */
[C---:B------:R-:W-:Y:S01]  /*93d0*/  LEA.HI.X.SX32 R71, R28.reuse, R3, 0x1, P6 ;  /* 0x000000031c477211 */ /* 0x040fe200030f0eff */
[----:B------:R-:W-:Y:S01]  /*93e0*/  VIADD R28, R28, UR4 ;  /* 0x000000041c1c7c36 */ /* 0x000fe20008000000 */
[----:B------:R-:W-:Y:S01]  /*93f0*/  PRMT R75, R29, 0x7772, RZ ;  /* 0x000077721d4b7816 */ /* 0x000fe200000000ff */
[----:B------:R-:W-:Y:S01]  /*9400*/  ULDC UR5, c[0x0][0x22c] ;  /* 0x00008b0000057ab9 */ /* 0x000fe20000000800 */
[----:B------:R0:W-:Y:S01]  /*9410*/  @P5 STG.E.U8 desc[UR10][R68.64], R73 ;  /* 0x0000004944005986 */ /* 0x0001e2000c10110a */
[----:B------:R-:W-:Y:S01]  /*9420*/  ISETP.LT.AND P6, PT, R4, UR5, !P0 ;  /* 0x0000000504007c0c */ /* 0x000fe2000c7c1270 */
[----:B------:R-:W-:Y:S01]  /*9430*/  VIADD R4, R5, 0xf ;  /* 0x0000000f05047836 */ /* 0x000fe20000000000 */
[----:B------:R-:W-:Y:S01]  /*9440*/  ULDC UR4, c[0x0][0x248] ;  /* 0x0000920000047ab9 */ /* 0x000fe20000000800 */
[----:B------:R5:W-:Y:S01]  /*9450*/  @P2 STG.E.U8 desc[UR10][R70.64], R75 ;  /* 0x0000004b46002986 */ /* 0x000be2000c10110a */
[----:B----4-:R-:W-:Y:S01]  /*9460*/  IADD3 R6, P2, R28, R2, RZ ;  /* 0x000000021c067210 */ /* 0x010fe20007f5e0ff */
[----:B------:R-:W-:-:S02]  /*9470*/  ULDC UR5, c[0x0][0x22c] ;  /* 0x00008b0000057ab9 */ /* 0x000fc40000000800 */
[----:B------:R-:W-:Y:S01]  /*9480*/  ISETP.LT.AND P5, PT, R4, UR5, !P0 ;  /* 0x0000000504007c0c */ /* 0x000fe2000c7a1270 */
[----:B------:R-:W-:Y:S01]  /*9490*/  VIADD R4, R5, 0x10 ;  /* 0x0000001005047836 */ /* 0x000fe20000000000 */
[C---:B------:R-:W-:Y:S01]  /*94a0*/  LEA.HI.X.SX32 R7, R28.reuse, R3, 0x1, P2 ;  /* 0x000000031c077211 */ /* 0x040fe200010f0eff */
[----:B------:R-:W-:Y:S01]  /*94b0*/  ULDC UR5, c[0x0][0x22c] ;  /* 0x00008b0000057ab9 */ /* 0x000fe20000000800 */
[----:B0-----:R-:W-:Y:S01]  /*94c0*/  VIADD R68, R28, UR4 ;  /* 0x000000041c447c36 */ /* 0x001fe20008000000 */
[----:B------:R-:W-:Y:S01]  /*94d0*/  PRMT R73, R29, 0x7773, RZ ;  /* 0x000077731d497816 */ /* 0x000fe200000000ff */
[----:B------:R-:W-:-:S03]  /*94e0*/  ULDC UR4, c[0x0][0x22c] ;  /* 0x00008b0000047ab9 */ /* 0x000fc60000000800 */
[----:B------:R-:W-:Y:S01]  /*94f0*/  IADD3 R28, P2, R68, R2, RZ ;  /* 0x00000002441c7210 */ /* 0x000fe20007f5e0ff */
[----:B------:R0:W-:Y:S01]  /*9500*/  @P3 STG.E.U8 desc[UR10][R6.64], R73 ;  /* 0x0000004906003986 */ /* 0x0001e2000c10110a */
[----:B------:R-:W-:Y:S01]  /*9510*/  ISETP.LT.AND P3, PT, R4, UR4, !P0 ;  /* 0x0000000404007c0c */ /* 0x000fe2000c761270 */
[----:B------:R-:W-:Y:S01]  /*9520*/  ULDC UR4, c[0x0][0x248] ;  /* 0x0000920000047ab9 */ /* 0x000fe20000000800 */
[C---:B------:R-:W-:Y:S01]  /*9530*/  LEA.HI.X.SX32 R29, R68.reuse, R3, 0x1, P2 ;  /* 0x00000003441d7211 */ /* 0x040fe200010f0eff */
[----:B-----5:R-:W-:Y:S01]  /*9540*/  VIADD R70, R68, UR4 ;  /* 0x0000000444467c36 */ /* 0x020fe20008000000 */
[----:B------:R-:W-:Y:S01]  /*9550*/  PRMT R71, R30, 0x7772, RZ ;  /* 0x000077721e477816 */ /* 0x000fe200000000ff */
[----:B------:R-:W-:Y:S01]  /*9560*/  VIADD R4, R5, 0x11 ;  /* 0x0000001105047836 */ /* 0x000fe20000000000 */
[----:B------:R-:W-:-:S03]  /*9570*/  ULDC UR4, c[0x0][0x22c] ;  /* 0x00008b0000047ab9 */ /* 0x000fc60000000800 */
[----:B------:R4:W-:Y:S01]  /*9580*/  @P1 STG.E.U8 desc[UR10][R28.64], R71 ;  /* 0x000000471c001986 */ /* 0x0009e2000c10110a */
[----:B------:R-:W-:Y:S02]  /*9590*/  IADD3 R68, P1, R70, R2, RZ ;  /* 0x0000000246447210 */ /* 0x000fe40007f3e0ff */
[----:B------:R-:W-:Y:S01]  /*95a0*/  ISETP.LT.AND P2, PT, R4, UR4, !P0 ;  /* 0x0000000404007c0c */ /* 0x000fe2000c741270 */
[----:B------:R-:W-:Y:S01]  /*95b0*/  ULDC UR4, c[0x0][0x248] ;  /* 0x0000920000047ab9 */ /* 0x000fe20000000800 */
[C---:B------:R-:W-:Y:S01]  /*95c0*/  LEA.HI.X.SX32 R69, R70.reuse, R3, 0x1, P1 ;  /* 0x0000000346457211 */ /* 0x040fe200008f0eff */
[----:B------:R-:W-:Y:S01]  /*95d0*/  VIADD R70, R70, UR4 ;  /* 0x0000000446467c36 */ /* 0x000fe20008000000 */
[----:B------:R-:W-:Y:S01]  /*95e0*/  PRMT R75, R30, 0x7773, RZ ;  /* 0x000077731e4b7816 */ /* 0x000fe200000000ff */
[----:B------:R-:W-:Y:S01]  /*95f0*/  ULDC UR4, c[0x0][0x248] ;  /* 0x0000920000047ab9 */ /* 0x000fe20000000800 */
[----:B------:R-:W-:-:S03]  /*9600*/  VIADD R4, R5, 0x12 ;  /* 0x0000001205047836 */ /* 0x000fc60000000000 */
[----:B------:R5:W-:Y:S01]  /*9610*/  @P4 STG.E.U8 desc[UR10][R68.64], R75 ;  /* 0x0000004b44004986 */ /* 0x000be2000c10110a */
[CC--:B0-----:R-:W-:Y:S01]  /*9620*/  IADD3 R6, P4, R70.reuse, R2.reuse, RZ ;  /* 0x0000000246067210 */ /* 0x0c1fe20007f9e0ff */
[C---:B----4-:R-:W-:Y:S01]  /*9630*/  VIADD R29, R70.reuse, UR4 ;  /* 0x00000004461d7c36 */ /* 0x050fe20008000000 */
[----:B------:R-:W-:Y:S01]  /*9640*/  ULDC UR4, c[0x0][0x248] ;  /* 0x0000920000047ab9 */ /* 0x000fe20000000800 */
[----:B------:R-:W-:Y:S02]  /*9650*/  PRMT R73, R31, 0x7772, RZ ;  /* 0x000077721f497816 */ /* 0x000fe400000000ff */
[-C--:B------:R-:W-:Y:S02]  /*9660*/  LEA.HI.X.SX32 R7, R70, R3.reuse, 0x1, P4 ;  /* 0x0000000346077211 */ /* 0x080fe400020f0eff */
[----:B------:R-:W-:Y:S01]  /*9670*/  ISETP.LT.AND P1, PT, R4, UR5, !P0 ;  /* 0x0000000504007c0c */ /* 0x000fe2000c721270 */
[----:B------:R-:W-:Y:S01]  /*9680*/  VIADD R4, R5, 0x13 ;  /* 0x0000001305047836 */ /* 0x000fe20000000000 */
[CC--:B------:R-:W-:Y:S01]  /*9690*/  IADD3 R28, P4, R29.reuse, R2.reuse, RZ ;  /* 0x000000021d1c7210 */ /* 0x0c0fe20007f9e0ff */
[C---:B-----5:R-:W-:Y:S01]  /*96a0*/  VIADD R68, R29.reuse, UR4 ;  /* 0x000000041d447c36 */ /* 0x060fe20008000000 */
[----:B------:R0:W-:Y:S01]  /*96b0*/  @P6 STG.E.U8 desc[UR10][R6.64], R73 ;  /* 0x0000004906006986 */ /* 0x0001e2000c10110a */
[----:B------:R-:W-:Y:S01]  /*96c0*/  ULDC UR5, c[0x0][0x22c] ;  /* 0x00008b0000057ab9 */ /* 0x000fe20000000800 */
[----:B------:R-:W-:Y:S01]  /*96d0*/  LEA.HI.X.SX32 R29, R29, R3, 0x1, P4 ;  /* 0x000000031d1d7211 */ /* 0x000fe200020f0eff */
[----:B------:R-:W-:Y:S01]  /*96e0*/  ULDC UR4, c[0x0][0x248] ;  /* 0x0000920000047ab9 */ /* 0x000fe20000000800 */
[----:B------:R-:W-:-:S02]  /*96f0*/  IADD3 R30, P6, R68, R2, RZ ;  /* 0x00000002441e7210 */ /* 0x000fc40007fde0ff */
        /* <DEDUP_REMOVED lines=9> */
[C---:B------:R-:W-:Y:S01]  /*9790*/  VIADD R4, R5.reuse, 0x15 ;  /* 0x0000001505047836 */ /* 0x040fe20000000000 */
        /* <DEDUP_REMOVED lines=21> */
[C---:B-----5:R-:W-:Y:S02]  /*98f0*/  IADD3 R30, P1, R69.reuse, R2, RZ ;  /* 0x00000002451e7210 */ /* 0x060fe40007f3e0ff */
        /* <DEDUP_REMOVED lines=9> */
[C---:B----4-:R-:W-:Y:S01]  /*9990*/  VIADD R29, R69.reuse, UR4 ;  /* 0x00000004451d7c36 */ /* 0x050fe20008000000 */
[----:B------:R-:W-:Y:S01]  /*99a0*/  ULDC UR4, c[0x0][0x248] ;  /* 0x0000920000047ab9 */ /* 0x000fe20000000800 */
[----:B------:R-:W-:Y:S02]  /*99b0*/  PRMT R73, R10, 0x7770, RZ ;  /* 0x000077700a497816 */ /* 0x000fe400000000ff */
[-C--:B------:R-:W-:Y:S01]  /*99c0*/  LEA.HI.X.SX32 R7, R69, R3.reuse, 0x1, P4 ;  /* 0x0000000345077211 */ /* 0x080fe200020f0eff */
        /* <DEDUP_REMOVED lines=11> */
[----:B------:R-:W-:Y:S01]  /*9a80*/  PRMT R69, R10, 0x7771, RZ ;  /* 0x000077710a457816 */ /* 0x000fe200000000ff */
[----:B------:R-:W-:Y:S01]  /*9a90*/  ULDC UR5, c[0x0][0x22c] ;  /* 0x00008b0000057ab9 */ /* 0x000fe20000000800 */
[C---:B------:R-:W-:Y:S01]  /*9aa0*/  LEA.HI.X.SX32 R31, R68.reuse, R3, 0x1, P6 ;  /* 0x00000003441f7211 */ /* 0x040fe200030f0eff */
[----:B------:R-:W-:Y:S01]  /*9ab0*/  VIADD R68, R68, UR4 ;  /* 0x0000000444447c36 */ /* 0x000fe20008000000 */
[----:B------:R-:W-:Y:S01]  /*9ac0*/  PRMT R71, R11, 0x7770, RZ ;  /* 0x000077700b477816 */ /* 0x000fe200000000ff */
[----:B------:R0:W-:Y:S01]  /*9ad0*/  @P5 STG.E.U8 desc[UR10][R28.64], R69 ;  /* 0x000000451c005986 */ /* 0x0001e2000c10110a */
[----:B------:R-:W-:Y:S01]  /*9ae0*/  ISETP.LT.AND P6, PT, R4, UR5, !P0 ;  /* 0x0000000504007c0c */ /* 0x000fe2000c7c1270 */
[----:B------:R-:W-:Y:S01]  /*9af0*/  VIADD R4, R5, 0x1b ;  /* 0x0000001b05047836 */ /* 0x000fe20000000000 */
[----:B------:R-:W-:Y:S01]  /*9b00*/  ULDC UR4, c[0x0][0x248] ;  /* 0x0000920000047ab9 */ /* 0x000fe20000000800 */
[----:B------:R5:W-:Y:S01]  /*9b10*/  @P2 STG.E.U8 desc[UR10][R30.64], R71 ;  /* 0x000000471e002986 */ /* 0x000be2000c10110a */
[----:B----4-:R-:W-:Y:S01]  /*9b20*/  IADD3 R6, P2, R68, R2, RZ ;  /* 0x0000000244067210 */ /* 0x010fe20007f5e0ff */
[----:B------:R-:W-:Y:S01]  /*9b30*/  ULDC UR5, c[0x0][0x22c] ;  /* 0x00008b0000057ab9 */ /* 0x000fe20000000800 */
[----:B------:R-:W-:-:S02]  /*9b40*/  PRMT R73, R11, 0x7771, RZ ;  /* 0x000077710b497816 */ /* 0x000fc400000000ff */
[----:B------:R-:W-:Y:S01]  /*9b50*/  ISETP.LT.AND P5, PT, R4, UR5, !P0 ;  /* 0x0000000504007c0c */ /* 0x000fe2000c7a1270 */
[----:B------:R-:W-:Y:S01]  /*9b60*/  VIADD R4, R5, 0x1c ;  /* 0x0000001c05047836 */ /* 0x000fe20000000000 */
[CC--:B------:R-:W-:Y:S01]  /*9b70*/  LEA.HI.X.SX32 R7, R68.reuse, R3.reuse, 0x1, P2 ;  /* 0x0000000344077211 */ /* 0x0c0fe200010f0eff */
[----:B0-----:R-:W-:Y:S01]  /*9b80*/  VIADD R69, R68, UR4 ;  /* 0x0000000444457c36 */ /* 0x001fe20008000000 */
[----:B------:R-:W-:Y:S01]  /*9b90*/  ULDC UR4, c[0x0][0x22c] ;  /* 0x00008b0000047ab9 */ /* 0x000fe20000000800 */
[----:B------:R-:W-:Y:S01]  /*9ba0*/  PRMT R75, R8, 0x7773, RZ ;  /* 0x00007773084b7816 */ /* 0x000fe200000000ff */
[----:B------:R-:W-:Y:S01]  /*9bb0*/  ULDC UR5, c[0x0][0x22c] ;  /* 0x00008b0000057ab9 */ /* 0x000fe20000000800 */
[----:B------:R0:W-:Y:S01]  /*9bc0*/  @P3 STG.E.U8 desc[UR10][R6.64], R73 ;  /* 0x0000004906003986 */ /* 0x0001e2000c10110a */
[C---:B------:R-:W-:Y:S02]  /*9bd0*/  IADD3 R28, P2, R69.reuse, R2, RZ ;  /* 0x00000002451c7210 */ /* 0x040fe40007f5e0ff */
[----:B------:R-:W-:Y:S01]  /*9be0*/  ISETP.LT.AND P3, PT, R4, UR4, !P0 ;  /* 0x0000000404007c0c */ /* 0x000fe2000c761270 */
[----:B------:R-:W-:Y:S01]  /*9bf0*/  ULDC UR4, c[0x0][0x248] ;  /* 0x0000920000047ab9 */ /* 0x000fe20000000800 */
[C---:B------:R-:W-:Y:S01]  /*9c00*/  LEA.HI.X.SX32 R29, R69.reuse, R3, 0x1, P2 ;  /* 0x00000003451d7211 */ /* 0x040fe200010f0eff */
[----:B------:R-:W-:Y:S01]  /*9c10*/  VIADD R69, R69, UR4 ;  /* 0x0000000445457c36 */ /* 0x000fe20008000000 */
[----:B-----5:R-:W-:Y:S01]  /*9c20*/  PRMT R71, R8, 0x7772, RZ ;  /* 0x0000777208477816 */ /* 0x020fe200000000ff */
[----:B------:R-:W-:Y:S01]  /*9c30*/  VIADD R4, R5, 0x1d ;  /* 0x0000001d05047836 */ /* 0x000fe20000000000 */
[----:B------:R-:W-:-:S03]  /*9c40*/  ULDC UR4, c[0x0][0x22c] ;  /* 0x00008b0000047ab9 */ /* 0x000fc60000000800 */
[----:B------:R4:W-:Y:S01]  /*9c50*/  @P1 STG.E.U8 desc[UR10][R28.64], R71 ;  /* 0x000000471c001986 */ /* 0x0009e2000c10110a */
[CC--:B------:R-:W-:Y:S02]  /*9c60*/  IADD3 R30, P1, R69.reuse, R2.reuse, RZ ;  /* 0x00000002451e7210 */ /* 0x0c0fe40007f3e0ff */
[----:B------:R-:W-:Y:S01]  /*9c70*/  ISETP.LT.AND P2, PT, R4, UR4, !P0 ;  /* 0x0000000404007c0c */ /* 0x000fe2000c741270 */
[----:B------:R-:W-:Y:S01]  /*9c80*/  ULDC UR4, c[0x0][0x248] ;  /* 0x0000920000047ab9 */ /* 0x000fe20000000800 */
[C---:B------:R-:W-:Y:S01]  /*9c90*/  LEA.HI.X.SX32 R31, R69.reuse, R3, 0x1, P1 ;  /* 0x00000003451f7211 */ /* 0x040fe200008f0eff */
[----:B------:R-:W-:Y:S01]  /*9ca0*/  VIADD R69, R69, UR4 ;  /* 0x0000000445457c36 */ /* 0x000fe20008000000 */
[----:B------:R-:W-:Y:S01]  /*9cb0*/  ULDC UR4, c[0x0][0x248] ;  /* 0x0000920000047ab9 */ /* 0x000fe20000000800 */
[----:B------:R-:W-:Y:S02]  /*9cc0*/  VIADD R4, R5, 0x1e ;  /* 0x0000001e05047836 */ /* 0x000fe40000000000 */
[----:B------:R5:W-:Y:S01]  /*9cd0*/  @P4 STG.E.U8 desc[UR10][R30.64], R75 ;  /* 0x0000004b1e004986 */ /* 0x000be2000c10110a */
[C---:B0-----:R-:W-:Y:S01]  /*9ce0*/  IADD3 R6, P4, R69.reuse, R2, RZ ;  /* 0x0000000245067210 */ /* 0x041fe20007f9e0ff */
[----:B----4-:R-:W-:Y:S01]  /*9cf0*/  VIADD R28, R69, UR4 ;  /* 0x00000004451c7c36 */ /* 0x010fe20008000000 */
[----:B------:R-:W-:Y:S01]  /*9d00*/  ULDC UR4, c[0x0][0x248] ;  /* 0x0000920000047ab9 */ /* 0x000fe20000000800 */
[----:B------:R-:W-:-:S02]  /*9d10*/  PRMT R73, R9, 0x7772, RZ ;  /* 0x0000777209497816 */ /* 0x000fc400000000ff */
[-C--:B------:R-:W-:Y:S02]  /*9d20*/  LEA.HI.X.SX32 R7, R69, R3.reuse, 0x1, P4 ;  /* 0x0000000345077211 */ /* 0x080fe400020f0eff */
[-C--:B------:R-:W-:Y:S02]  /*9d30*/  IADD3 R8, P4, R28, R2.reuse, RZ ;  /* 0x000000021c087210 */ /* 0x080fe40007f9e0ff */
[----:B------:R-:W-:Y:S01]  /*9d40*/  ISETP.LT.AND P1, PT, R4, UR5, !P0 ;  /* 0x0000000504007c0c */ /* 0x000fe2000c721270 */
[C---:B-----5:R-:W-:Y:S01]  /*9d50*/  VIADD R30, R28.reuse, UR4 ;  /* 0x000000041c1e7c36 */ /* 0x060fe20008000000 */
[----:B------:R-:W-:Y:S01]  /*9d60*/  PRMT R71, R9, 0x7773, RZ ;  /* 0x0000777309477816 */ /* 0x000fe200000000ff */
[C---:B------:R-:W-:Y:S01]  /*9d70*/  VIADD R4, R5.reuse, 0x1f ;  /* 0x0000001f05047836 */ /* 0x040fe20000000000 */
[-C--:B------:R-:W-:Y:S01]  /*9d80*/  LEA.HI.X.SX32 R9, R28, R3.reuse, 0x1, P4 ;  /* 0x000000031c097211 */ /* 0x080fe200020f0eff */
[----:B------:R0:W-:Y:S01]  /*9d90*/  @P6 STG.E.U8 desc[UR10][R6.64], R73 ;  /* 0x0000004906006986 */ /* 0x0001e2000c10110a */
[----:B------:R-:W-:Y:S01]  /*9da0*/  ULDC UR5, c[0x0][0x22c] ;  /* 0x00008b0000057ab9 */ /* 0x000fe20000000800 */
[-C--:B------:R-:W-:Y:S01]  /*9db0*/  IADD3 R28, P6, R30, R2.reuse, RZ ;  /* 0x000000021e1c7210 */ /* 0x080fe20007fde0ff */
[----:B------:R-:W-:Y:S01]  /*9dc0*/  ULDC UR4, c[0x0][0x248] ;  /* 0x0000920000047ab9 */ /* 0x000fe20000000800 */
[----:B------:R-:W-:Y:S01]  /*9dd0*/  ISETP.LT.AND P4, PT, R4, UR5, !P0 ;  /* 0x0000000504007c0c */ /* 0x000fe2000c781270 */
[C---:B------:R-:W-:Y:S01]  /*9de0*/  VIADD R4, R5.reuse, 0x20 ;  /* 0x0000002005047836 */ /* 0x040fe20000000000 */
[CC--:B------:R-:W-:Y:S01]  /*9df0*/  LEA.HI.X.SX32 R29, R30.reuse, R3.reuse, 0x1, P6 ;  /* 0x000000031e1d7211 */ /* 0x0c0fe200030f0eff */
[----:B------:R-:W-:Y:S01]  /*9e00*/  VIADD R30, R30, UR4 ;  /* 0x000000041e1e7c36 */ /* 0x000fe20008000000 */
[----:B------:R-:W-:Y:S01]  /*9e10*/  PRMT R69, R10, 0x7772, RZ ;  /* 0x000077720a457816 */ /* 0x000fe200000000ff */
[----:B------:R-:W-:Y:S01]  /*9e20*/  ULDC UR5, c[0x0][0x22c] ;  /* 0x00008b0000057ab9 */ /* 0x000fe20000000800 */
        /* <DEDUP_REMOVED lines=24> */
[----:B------:R-:W-:Y:S02]  /*9fb0*/  IADD3 R10, P1, R31, R2, RZ ;  /* 0x000000021f0a7210 */ /* 0x000fe40007f3e0ff */
[----:B------:R-:W-:Y:S01]  /*9fc0*/  ISETP.LT.AND P3, PT, R4, UR4, !P0 ;  /* 0x0000000404007c0c */ /* 0x000fe2000c761270 */
[----:B------:R-:W-:Y:S01]  /*9fd0*/  ULDC UR4, c[0x0][0x248] ;  /* 0x0000920000047ab9 */ /* 0x000fe20000000800 */
[----:B------:R-:W-:Y:S02]  /*9fe0*/  PRMT R29, R11, 0x7773, RZ ;  /* 0x000077730b1d7816 */ /* 0x000fe400000000ff */
[C---:B------:R-:W-:Y:S01]  /*9ff0*/  LEA.HI.X.SX32 R11, R31.reuse, R3, 0x1, P1 ;  /* 0x000000031f0b7211 */ /* 0x040fe200008f0eff */
[----:B------:R-:W-:Y:S01]  /*a000*/  VIADD R31, R31, UR4 ;  /* 0x000000041f1f7c36 */ /* 0x000fe20008000000 */
[----:B------:R-:W-:Y:S01]  /*a010*/  ULDC UR4, c[0x0][0x248] ;  /* 0x0000920000047ab9 */ /* 0x000fe20000000800 */
[----:B------:R-:W-:-:S02]  /*a020*/  VIADD R4, R5, 0x24 ;  /* 0x0000002405047836 */ /* 0x000fc40000000000 */
[----:B------:R5:W-:Y:S01]  /*a030*/  @P4 STG.E.U8 desc[UR10][R10.64], R29 ;  /* 0x0000001d0a004986 */ /* 0x000be2000c10110a */
[CC--:B0-----:R-:W-:Y:S01]  /*a040*/  IADD3 R6, P4, R31.reuse, R2.reuse, RZ ;  /* 0x000000021f067210 */ /* 0x0c1fe20007f9e0ff */
        /* <DEDUP_REMOVED lines=10> */
[----:B-----5:R-:W-:Y:S01]  /*a0f0*/  IADD3 R10, P6, R28, R2, RZ ;  /* 0x000000021c0a7210 */ /* 0x020fe20007fde0ff */
[----:B------:R-:W-:Y:S01]  /*a100*/  ULDC UR4, c[0x0][0x248] ;  /* 0x0000920000047ab9 */ /* 0x000fe20000000800 */
[----:B------:R-:W-:-:S02]  /*a110*/  LEA.HI.X.SX32 R9, R9, R3, 0x1, P4 ;  /* 0x0000000309097211 */ /* 0x000fc400020f0eff */
        /* <DEDUP_REMOVED lines=31> */
[C---:B------:R-:W-:Y:S02]  /*a310*/  IADD3 R10, P1, R29.reuse, R2, RZ ;  /* 0x000000021d0a7210 */ /* 0x040fe40007f3e0ff */
        /* <DEDUP_REMOVED lines=42> */
[----:B------:R-:W-:Y:S02]  /*a5c0*/  ULDC UR5, c[0x0][0x22c] ;  /* 0x00008b0000057ab9 */ /* 0x000fe40000000800 */
        /* <DEDUP_REMOVED lines=61> */
[----:B------:R-:W-:Y:S01]  /*a9a0*/  ULDC UR4, c[0x0][0x22c] ;  /* 0x00008b0000047ab9 */ /* 0x000fe20000000800 */
[----:B------:R-:W-:-:S02]  /*a9b0*/  VIADD R4, R5, 0x35 ;  /* 0x0000003505047836 */ /* 0x000fc40000000000 */
[----:B------:R4:W-:Y:S01]  /*a9c0*/  @P1 STG.E.U8 desc[UR10][R8.64], R31 ;  /* 0x0000001f08001986 */ /* 0x0009e2000c10110a */
[C---:B-----5:R-:W-:Y:S02]  /*a9d0*/  IADD3 R10, P1, R13.reuse, R2, RZ ;  /* 0x000000020d0a7210 */ /* 0x060fe40007f3e0ff */
        /* <DEDUP_REMOVED lines=34> */
[----:B0-----:R-:W-:Y:S01]  /*ac00*/  IADD3 R6, P3, R12, R2, RZ ;  /* 0x000000020c067210 */ /* 0x001fe20007f7e0ff */
[----:B------:R-:W-:Y:S01]  /*ac10*/  ULDC UR5, c[0x0][0x22c] ;  /* 0x00008b0000057ab9 */ /* 0x000fe20000000800 */
[----:B------:R-:W-:-:S02]  /*ac20*/  PRMT R15, R18, 0x7771, RZ ;  /* 0x00007771120f7816 */ /* 0x000fc400000000ff */
[----:B------:R-:W-:Y:S01]  /*ac30*/  ISETP.LT.AND P5, PT, R4, UR5, !P0 ;  /* 0x0000000504007c0c */ /* 0x000fe2000c7a1270 */
[----:B------:R-:W-:Y:S01]  /*ac40*/  VIADD R4, R5, 0x3a ;  /* 0x0000003a05047836 */ /* 0x000fe20000000000 */
[CC--:B------:R-:W-:Y:S01]  /*ac50*/  LEA.HI.X.SX32 R7, R12.reuse, R3.reuse, 0x1, P3 ;  /* 0x000000030c077211 */ /* 0x0c0fe200018f0eff */
[----:B----4-:R-:W-:Y:S01]  /*ac60*/  VIADD R13, R12, UR4 ;  /* 0x000000040c0d7c36 */ /* 0x010fe20008000000 */
        /* <DEDUP_REMOVED lines=77> */
[C---:B------:R-:W-:Y:S01]  /*b140*/  PRMT R15, R19.reuse, 0x7773, RZ ;  /* 0x00007773130f7816 */ /* 0x040fe200000000ff */
[----:B------:R-:W-:Y:S01]  /*b150*/  ULDC UR4, c[0x0][0x248] ;  /* 0x0000920000047ab9 */ /* 0x000fe20000000800 */
[----:B------:R-:W-:Y:S01]  /*b160*/  PRMT R19, R19, 0x7772, RZ ;  /* 0x0000777213137816 */ /* 0x000fe200000000ff */
[----:B------:R-:W-:Y:S01]  /*b170*/  VIADD R12, R9, UR4 ;  /* 0x00000004090c7c36 */ /* 0x000fe20008000000 */
[----:B------:R-:W-:Y:S01]  /*b180*/  LEA.HI.X.SX32 R7, R13, R3, 0x1, P4 ;  /* 0x000000030d077211 */ /* 0x000fe200020f0eff */
[----:B------:R-:W-:Y:S01]  /*b190*/  ULDC UR4, c[0x0][0x248] ;  /* 0x0000920000047ab9 */ /* 0x000fe20000000800 */
[----:B------:R-:W-:Y:S01]  /*b1a0*/  ISETP.LT.AND P1, PT, R4, UR5, !P0 ;  /* 0x0000000504007c0c */ /* 0x000fe2000c721270 */
[----:B------:R-:W-:Y:S01]  /*b1b0*/  VIADD R4, R5, 0x43 ;  /* 0x0000004305047836 */ /* 0x000fe20000000000 */
[-C--:B------:R-:W-:Y:S01]  /*b1c0*/  IADD3 R8, P4, R9, R2.reuse, RZ ;  /* 0x0000000209087210 */ /* 0x080fe20007f9e0ff */
[----:B------:R4:W-:Y:S01]  /*b1d0*/  @P6 STG.E.U8 desc[UR10][R6.64], R19 ;  /* 0x0000001306006986 */ /* 0x0009e2000c10110a */
[----:B------:R-:W-:Y:S01]  /*b1e0*/  ULDC UR5, c[0x0][0x22c] ;  /* 0x00008b0000057ab9 */ /* 0x000fe20000000800 */
[----:B0-----:R-:W-:-:S02]  /*b1f0*/  IADD3 R10, P6, R12, R2, RZ ;  /* 0x000000020c0a7210 */ /* 0x001fc40007fde0ff */
[-C--:B------:R-:W-:Y:S02]  /*b200*/  LEA.HI.X.SX32 R9, R9, R3.reuse, 0x1, P4 ;  /* 0x0000000309097211 */ /* 0x080fe400020f0eff */
[----:B------:R-:W-:Y:S01]  /*b210*/  ISETP.LT.AND P4, PT, R4, UR5, !P0 ;  /* 0x0000000504007c0c */ /* 0x000fe2000c781270 */
[C---:B------:R-:W-:Y:S01]  /*b220*/  VIADD R4, R5.reuse, 0x44 ;  /* 0x0000004405047836 */ /* 0x040fe20000000000 */
[CC--:B------:R-:W-:Y:S01]  /*b230*/  LEA.HI.X.SX32 R11, R12.reuse, R3.reuse, 0x1, P6 ;  /* 0x000000030c0b7211 */ /* 0x0c0fe200030f0eff */
[----:B------:R-:W-:Y:S01]  /*b240*/  VIADD R12, R12, UR4 ;  /* 0x000000040c0c7c36 */ /* 0x000fe20008000000 */
[----:B--2---:R-:W-:Y:S01]  /*b250*/  PRMT R29, R20, 0x7770, RZ ;  /* 0x00007770141d7816 */ /* 0x004fe200000000ff */
[----:B------:R-:W-:Y:S01]  /*b260*/  ULDC UR5, c[0x0][0x22c] ;  /* 0x00008b0000057ab9 */ /* 0x000fe20000000800 */
[----:B------:R0:W-:Y:S01]  /*b270*/  @P5 STG.E.U8 desc[UR10][R8.64], R15 ;  /* 0x0000000f08005986 */ /* 0x0001e2000c10110a */
[----:B------:R-:W-:Y:S01]  /*b280*/  ISETP.LT.AND P6, PT, R4, UR5, !P0 ;  /* 0x0000000504007c0c */ /* 0x000fe2000c7c1270 */
[C---:B------:R-:W-:Y:S01]  /*b290*/  VIADD R4, R5.reuse, 0x45 ;  /* 0x0000004505047836 */ /* 0x040fe20000000000 */
[----:B------:R-:W-:Y:S01]  /*b2a0*/  ULDC UR4, c[0x0][0x248] ;  /* 0x0000920000047ab9 */ /* 0x000fe20000000800 */
[----:B------:R2:W-:Y:S01]  /*b2b0*/  @P3 STG.E.U8 desc[UR10][R10.64], R29 ;  /* 0x0000001d0a003986 */ /* 0x0005e2000c10110a */
[CC--:B----4-:R-:W-:Y:S01]  /*b2c0*/  IADD3 R6, P3, R12.reuse, R2.reuse, RZ ;  /* 0x000000020c067210 */ /* 0x0d0fe20007f7e0ff */
[----:B------:R-:W-:Y:S01]  /*b2d0*/  ULDC UR5, c[0x0][0x22c] ;  /* 0x00008b0000057ab9 */ /* 0x000fe20000000800 */
[----:B------:R-:W-:Y:S01]  /*b2e0*/  VIADD R13, R12, UR4 ;  /* 0x000000040c0d7c36 */ /* 0x000fe20008000000 */
[----:B------:R-:W-:Y:S01]  /*b2f0*/  ISETP.LT.AND P5, PT, R4, UR5, !P0 ;  /* 0x0000000504007c0c */ /* 0x000fe2000c7a1270 */
[----:B------:R-:W-:Y:S01]  /*b300*/  VIADD R4, R5, 0x46 ;  /* 0x0000004605047836 */ /* 0x000fe20000000000 */
[----:B------:R-:W-:Y:S01]  /*b310*/  LEA.HI.X.SX32 R7, R12, R3, 0x1, P3 ;  /* 0x000000030c077211 */ /* 0x000fe200018f0eff */
[----:B------:R-:W-:Y:S01]  /*b320*/  ULDC UR4, c[0x0][0x22c] ;  /* 0x00008b0000047ab9 */ /* 0x000fe20000000800 */
[----:B------:R-:W-:Y:S01]  /*b330*/  PRMT R17, R20, 0x7771, RZ ;  /* 0x0000777114117816 */ /* 0x000fe200000000ff */
[----:B------:R-:W-:Y:S01]  /*b340*/  ULDC UR5, c[0x0][0x22c] ;  /* 0x00008b0000057ab9 */ /* 0x000fe20000000800 */
[----:B0-----:R-:W-:-:S03]  /*b350*/  IADD3 R8, P3, R13, R2, RZ ;  /* 0x000000020d087210 */ /* 0x001fc60007f7e0ff */
        /* <DEDUP_REMOVED lines=9> */
[C---:B--2---:R-:W-:Y:S02]  /*b3f0*/  IADD3 R10, P1, R13.reuse, R2, RZ ;  /* 0x000000020d0a7210 */ /* 0x044fe40007f3e0ff */
        /* <DEDUP_REMOVED lines=34> */
[----:B--2---:R-:W-:Y:S01]  /*b620*/  IADD3 R6, P2, R12, R2, RZ ;  /* 0x000000020c067210 */ /* 0x004fe20007f5e0ff */
        /* <DEDUP_REMOVED lines=14> */
[----:B----4-:R-:W-:Y:S01]  /*b710*/  PRMT R17, R20, 0x7772, RZ ;  /* 0x0000777214117816 */ /* 0x010fe200000000ff */
        /* <DEDUP_REMOVED lines=13> */
[C---:B--2---:R-:W-:Y:S01]  /*b7f0*/  VIADD R9, R13.reuse, UR4 ;  /* 0x000000040d097c36 */ /* 0x044fe20008000000 */
[----:B------:R-:W-:Y:S02]  /*b800*/  ULDC UR4, c[0x0][0x248] ;  /* 0x0000920000047ab9 */ /* 0x000fe40000000800 */
[----:B------:R-:W-:Y:S01]  /*b810*/  LEA.HI.X.SX32 R7, R13, R3, 0x1, P4 ;  /* 0x000000030d077211 */ /* 0x000fe200020f0eff */
[----:B------:R-:W-:Y:S01]  /*b820*/  VIADD R12, R9, UR4 ;  /* 0x00000004090c7c36 */ /* 0x000fe20008000000 */
[----:B------:R-:W-:Y:S01]  /*b830*/  PRMT R13, R21, 0x7772, RZ ;  /* 0x00007772150d7816 */ /* 0x000fe200000000ff */
        /* <DEDUP_REMOVED lines=20> */
[CC--:B--2---:R-:W-:Y:S01]  /*b980*/  IADD3 R6, P3, R12.reuse, R2.reuse, RZ ;  /* 0x000000020c067210 */ /* 0x0c4fe20007f7e0ff */
        /* <DEDUP_REMOVED lines=28> */
[C---:B--2---:R-:W-:Y:S01]  /*bb50*/  VIADD R9, R13.reuse, UR4 ;  /* 0x000000040d097c36 */ /* 0x044fe20008000000 */
        /* <DEDUP_REMOVED lines=9> */
[----:B----4-:R-:W-:Y:S01]  /*bbf0*/  IADD3 R10, P6, R12, R2, RZ ;  /* 0x000000020c0a7210 */ /* 0x010fe20007fde0ff */
        /* <DEDUP_REMOVED lines=20> */
[----:B--2---:R-:W-:Y:S01]  /*bd40*/  VIADD R13, R12, UR4 ;  /* 0x000000040c0d7c36 */ /* 0x004fe20008000000 */
        /* <DEDUP_REMOVED lines=22> */
[----:B--2---:R-:W-:Y:S01]  /*beb0*/  VIADD R9, R13, UR4 ;  /* 0x000000040d097c36 */ /* 0x004fe20008000000 */
        /* <DEDUP_REMOVED lines=107> */
[----:B--2---:R-:W-:Y:S01]  /*c570*/  VIADD R9, R13, UR4 ;  /* 0x000000040d097c36 */ /* 0x004fe20008000000 */
[----:B------:R-:W-:Y:S01]  /*c580*/  ULDC UR4, c[0x0][0x248] ;  /* 0x0000920000047ab9 */ /* 0x000fe20000000800 */
[----:B------:R-:W-:-:S02]  /*c590*/  PRMT R15, R37, 0x7770, RZ ;  /* 0x00007770250f7816 */ /* 0x000fc400000000ff */
[-C--:B------:R-:W-:Y:S01]  /*c5a0*/  LEA.HI.X.SX32 R7, R13, R3.reuse, 0x1, P4 ;  /* 0x000000030d077211 */ /* 0x080fe200020f0eff */
[----:B------:R-:W-:Y:S01]  /*c5b0*/  VIADD R12, R9, UR4 ;  /* 0x00000004090c7c36 */ /* 0x000fe20008000000 */
[----:B------:R-:W-:Y:S01]  /*c5c0*/  ISETP.LT.AND P1, PT, R4, UR5, !P0 ;  /* 0x0000000504007c0c */ /* 0x000fe2000c721270 */
[----:B------:R-:W-:Y:S01]  /*c5d0*/  VIADD R4, R5, 0x67 ;  /* 0x0000006705047836 */ /* 0x000fe20000000000 */
[CC--:B------:R-:W-:Y:S01]  /*c5e0*/  IADD3 R8, P4, R9.reuse, R2.reuse, RZ ;  /* 0x0000000209087210 */ /* 0x0c0fe20007f9e0ff */
[----:B------:R0:W-:Y:S01]  /*c5f0*/  @P6 STG.E.U8 desc[UR10][R6.64], R15 ;  /* 0x0000000f06006986 */ /* 0x0001e2000c10110a */
[----:B------:R-:W-:Y:S01]  /*c600*/  ULDC UR5, c[0x0][0x22c] ;  /* 0x00008b0000057ab9 */ /* 0x000fe20000000800 */
[-C--:B----4-:R-:W-:Y:S01]  /*c610*/  IADD3 R10, P6, R12, R2.reuse, RZ ;  /* 0x000000020c0a7210 */ /* 0x090fe20007fde0ff */
[----:B------:R-:W-:Y:S01]  /*c620*/  ULDC UR4, c[0x0][0x248] ;  /* 0x0000920000047ab9 */ /* 0x000fe20000000800 */
[-C--:B------:R-:W-:Y:S02]  /*c630*/  LEA.HI.X.SX32 R9, R9, R3.reuse, 0x1, P4 ;  /* 0x0000000309097211 */ /* 0x080fe400020f0eff */
        /* <DEDUP_REMOVED lines=89> */
[CC--:B------:R-:W-:Y:S01]  /*cbd0*/  LEA.HI.X.SX32 R11, R13.reuse, R3.reuse, 0x1, P1 ;  /* 0x000000030d0b7211 */ /* 0x0c0fe200008f0eff */
[----:B------:R-:W-:Y:S01]  /*cbe0*/  VIADD R13, R13, UR4 ;  /* 0x000000040d0d7c36 */ /* 0x000fe20008000000 */
[----:B------:R-:W-:Y:S01]  /*cbf0*/  ULDC UR4, c[0x0][0x248] ;  /* 0x0000920000047ab9 */ /* 0x000fe20000000800 */
[----:B------:R-:W-:Y:S02]  /*cc00*/  VIADD R4, R5, 0x72 ;  /* 0x0000007205047836 */ /* 0x000fe40000000000 */
[----:B------:R4:W-:Y:S01]  /*cc10*/  @P4 STG.E.U8 desc[UR10][R10.64], R17 ;  /* 0x000000110a004986 */ /* 0x0009e2000c10110a */
[CC--:B0-----:R-:W-:Y:S01]  /*cc20*/  IADD3 R6, P4, R13.reuse, R2.reuse, RZ ;  /* 0x000000020d067210 */ /* 0x0c1fe20007f9e0ff */
[----:B--2---:R-:W-:Y:S01]  /*cc30*/  VIADD R9, R13, UR4 ;  /* 0x000000040d097c36 */ /* 0x004fe20008000000 */
        /* <DEDUP_REMOVED lines=11> */
[----:B----4-:R-:W-:-:S02]  /*ccf0*/  IADD3 R10, P6, R12, R2, RZ ;  /* 0x000000020c0a7210 */ /* 0x010fc40007fde0ff */
[-C--:B------:R-:W-:Y:S02]  /*cd00*/  LEA.HI.X.SX32 R9, R9, R3.reuse, 0x1, P4 ;  /* 0x0000000309097211 */ /* 0x080fe400020f0eff */
        /* <DEDUP_REMOVED lines=20> */
[----:B--2---:R-:W-:-:S03]  /*ce50*/  IADD3 R8, P3, R13, R2, RZ ;  /* 0x000000020d087210 */ /* 0x004fc60007f7e0ff */
        /* <DEDUP_REMOVED lines=9> */
[C---:B----4-:R-:W-:Y:S02]  /*cef0*/  IADD3 R10, P1, R13.reuse, R2, RZ ;  /* 0x000000020d0a7210 */ /* 0x050fe40007f3e0ff */
        /* <DEDUP_REMOVED lines=258> */
[----:B---3--:R-:W-:Y:S01]  /*df20*/  PRMT R17, R48, 0x7771, RZ ;  /* 0x0000777130117816 */ /* 0x008fe200000000ff */
        /* <DEDUP_REMOVED lines=30> */
[-C--:B---3--:R-:W-:Y:S01]  /*e110*/  IADD3 R10, P6, R12, R2.reuse, RZ ;  /* 0x000000020c0a7210 */ /* 0x088fe20007fde0ff */
        /* <DEDUP_REMOVED lines=29> */
[----:B---3--:R-:W-:Y:S01]  /*e2f0*/  PRMT R17, R51, 0x7770, RZ ;  /* 0x0000777033117816 */ /* 0x008fe200000000ff */
        /* <DEDUP_REMOVED lines=79> */
[----:B---3--:R-:W-:-:S02]  /*e7f0*/  IADD3 R10, P6, R12, R2, RZ ;  /* 0x000000020c0a7210 */ /* 0x008fc40007fde0ff */
        /* <DEDUP_REMOVED lines=31> */
[C---:B---3--:R-:W-:Y:S02]  /*e9f0*/  IADD3 R10, P1, R13.reuse, R2, RZ ;  /* 0x000000020d0a7210 */ /* 0x048fe40007f3e0ff */
        /* <DEDUP_REMOVED lines=127> */
[----:B---3--:R-:W-:Y:S01]  /*f1f0*/  IADD3 R10, P6, R12, R2, RZ ;  /* 0x000000020c0a7210 */ /* 0x008fe20007fde0ff */
        /* <DEDUP_REMOVED lines=423> */
[----:B-1----:R-:W-:Y:S02]  /*10c70*/  PRMT R17, R64, 0x7770, RZ ;  /* 0x0000777040117816 */ /* 0x002fe400000000ff */
        /* <DEDUP_REMOVED lines=28> */
[----:B-1----:R-:W-:Y:S01]  /*10e40*/  VIADD R13, R12, UR4 ;  /* 0x000000040c0d7c36 */ /* 0x002fe20008000000 */
        /* <DEDUP_REMOVED lines=8> */
[----:B--2---:R-:W-:Y:S01]  /*10ed0*/  PRMT R15, R66, 0x7770, RZ ;  /* 0x00007770420f7816 */ /* 0x004fe200000000ff */
        /* <DEDUP_REMOVED lines=13> */
[----:B-1----:R-:W-:Y:S01]  /*10fb0*/  VIADD R9, R13, UR4 ;  /* 0x000000040d097c36 */ /* 0x002fe20008000000 */
        /* <DEDUP_REMOVED lines=22> */
[----:B-1----:R-:W-:Y:S01]  /*11120*/  IADD3 R6, P5, R12, R2, RZ ;  /* 0x000000020c067210 */ /* 0x002fe20007fbe0ff */
[----:B------:R-:W-:Y:S01]  /*11130*/  ULDC UR5, c[0x0][0x22c] ;  /* 0x00008b0000057ab9 */ /* 0x000fe20000000800 */
[----:B------:R1:W-:Y:S01]  /*11140*/  @P3 STG.E.U8 desc[UR10][R10.64], R17 ;  /* 0x000000110a003986 */ /* 0x0003e2000c10110a */
[----:B------:R-:W-:Y:S01]  /*11150*/  ULDC UR4, c[0x0][0x248] ;  /* 0x0000920000047ab9 */ /* 0x000fe20000000800 */
[----:B------:R-:W-:Y:S01]  /*11160*/  ISETP.LT.AND P3, PT, R4, UR5, !P0 ;  /* 0x0000000504007c0c */ /* 0x000fe2000c761270 */
[----:B------:R-:W-:Y:S01]  /*11170*/  VIADD R4, R5, 0xee ;  /* 0x000000ee05047836 */ /* 0x000fe20000000000 */
[----:B------:R-:W-:Y:S01]  /*11180*/  LEA.HI.X.SX32 R7, R12, R3, 0x1, P5 ;  /* 0x000000030c077211 */ /* 0x000fe200028f0eff */
[----:B------:R-:W-:Y:S01]  /*11190*/  ULDC UR5, c[0x0][0x22c] ;  /* 0x00008b0000057ab9 */ /* 0x000fe20000000800 */
[----:B------:R-:W-:Y:S01]  /*111a0*/  PRMT R15, R64, 0x7773, RZ ;  /* 0x00007773400f7816 */ /* 0x000fe200000000ff */
[----:B0-----:R-:W-:Y:S01]  /*111b0*/  VIADD R13, R12, UR4 ;  /* 0x000000040c0d7c36 */ /* 0x001fe20008000000 */
[----:B------:R-:W-:-:S03]  /*111c0*/  ULDC UR4, c[0x0][0x22c] ;  /* 0x00008b0000047ab9 */ /* 0x000fc60000000800 */
[----:B------:R0:W-:Y:S01]  /*111d0*/  @P2 STG.E.U8 desc[UR10][R6.64], R15 ;  /* 0x0000000f06002986 */ /* 0x0001e2000c10110a */
[CC--:B------:R-:W-:Y:S02]  /*111e0*/  IADD3 R8, P5, R13.reuse, R2.reuse, RZ ;  /* 0x000000020d087210 */ /* 0x0c0fe40007fbe0ff */
[----:B------:R-:W-:Y:S01]  /*111f0*/  ISETP.LT.AND P2, PT, R4, UR4, !P0 ;  /* 0x0000000404007c0c */ /* 0x000fe2000c741270 */
[----:B------:R-:W-:Y:S01]  /*11200*/  ULDC UR4, c[0x0][0x248] ;  /* 0x0000920000047ab9 */ /* 0x000fe20000000800 */
[CC--:B------:R-:W-:Y:S01]  /*11210*/  LEA.HI.X.SX32 R9, R13.reuse, R3.reuse, 0x1, P5 ;  /* 0x000000030d097211 */ /* 0x0c0fe200028f0eff */
[----:B-1----:R-:W-:Y:S01]  /*11220*/  VIADD R10, R13, UR4 ;  /* 0x000000040d0a7c36 */ /* 0x002fe20008000000 */
[----:B------:R-:W-:Y:S01]  /*11230*/  PRMT R11, R65, 0x7772, RZ ;  /* 0x00007772410b7816 */ /* 0x000fe200000000ff */
[----:B------:R-:W-:Y:S01]  /*11240*/  VIADD R4, R5, 0xef ;  /* 0x000000ef05047836 */ /* 0x000fe20000000000 */
[----:B------:R-:W-:Y:S02]  /*11250*/  ULDC UR4, c[0x0][0x22c] ;  /* 0x00008b0000047ab9 */ /* 0x000fe40000000800 */
[----:B------:R-:W-:Y:S01]  /*11260*/  IADD3 R12, P5, R10, R2, RZ ;  /* 0x000000020a0c7210 */ /* 0x000fe20007fbe0ff */
[----:B------:R-:W-:Y:S01]  /*11270*/  @P1 STG.E.U8 desc[UR10][R8.64], R11 ;  /* 0x0000000b08001986 */ /* 0x000fe2000c10110a */
[----:B------:R-:W-:Y:S01]  /*11280*/  ISETP.LT.AND P1, PT, R4, UR4, !P0 ;  /* 0x0000000404007c0c */ /* 0x000fe2000c721270 */
[----:B------:R-:W-:Y:S01]  /*11290*/  ULDC UR4, c[0x0][0x248] ;  /* 0x0000920000047ab9 */ /* 0x000fe20000000800 */
[C---:B------:R-:W-:Y:S01]  /*112a0*/  LEA.HI.X.SX32 R13, R10.reuse, R3, 0x1, P5 ;  /* 0x000000030a0d7211 */ /* 0x040fe200028f0eff */
[----:B------:R-:W-:Y:S01]  /*112b0*/  VIADD R10, R10, UR4 ;  /* 0x000000040a0a7c36 */ /* 0x000fe20008000000 */
[----:B------:R-:W-:Y:S01]  /*112c0*/  PRMT R65, R65, 0x7773, RZ ;  /* 0x0000777341417816 */ /* 0x000fe200000000ff */
[----:B------:R-:W-:-:S04]  /*112d0*/  ULDC UR4, c[0x0][0x248] ;  /* 0x0000920000047ab9 */ /* 0x000fc80000000800 */
[----:B------:R1:W-:Y:S01]  /*112e0*/  @P4 STG.E.U8 desc[UR10][R12.64], R65 ;  /* 0x000000410c004986 */ /* 0x0003e2000c10110a */
[CC--:B0-----:R-:W-:Y:S01]  /*112f0*/  IADD3 R6, P4, R10.reuse, R2.reuse, RZ ;  /* 0x000000020a067210 */ /* 0x0c1fe20007f9e0ff */
[C---:B------:R-:W-:Y:S02]  /*11300*/  VIADD R4, R5.reuse, 0xf0 ;  /* 0x000000f005047836 */ /* 0x040fe40000000000 */
[C---:B------:R-:W-:Y:S01]  /*11310*/  VIADD R16, R10.reuse, UR4 ;  /* 0x000000040a107c36 */ /* 0x040fe20008000000 */
[----:B------:R-:W-:Y:S01]  /*11320*/  LEA.HI.X.SX32 R7, R10, R3, 0x1, P4 ;  /* 0x000000030a077211 */ /* 0x000fe200020f0eff */
[----:B------:R-:W-:Y:S01]  /*11330*/  ULDC UR4, c[0x0][0x22c] ;  /* 0x00008b0000047ab9 */ /* 0x000fe20000000800 */
[----:B------:R0:W2:Y:S01]  /*11340*/  LDS.128 R8, [R0] ;  /* 0x0000000000087984 */ /* 0x0000a20000000c00 */
[----:B------:R-:W-:Y:S01]  /*11350*/  ISETP.LT.AND P5, PT, R4, UR5, !P0 ;  /* 0x0000000504007c0c */ /* 0x000fe2000c7a1270 */
[----:B------:R-:W-:Y:S01]  /*11360*/  VIADD R4, R5, 0xf1 ;  /* 0x000000f105047836 */ /* 0x000fe20000000000 */
[----:B------:R-:W-:Y:S01]  /*11370*/  IADD3 R14, P4, R16, R2, RZ ;  /* 0x00000002100e7210 */ /* 0x000fe20007f9e0ff */
[----:B------:R-:W-:-:S03]  /*11380*/  ULDC UR5, c[0x0][0x22c] ;  /* 0x00008b0000057ab9 */ /* 0x000fc60000000800 */
[----:B------:R-:W-:Y:S02]  /*11390*/  LEA.HI.X.SX32 R15, R16, R3, 0x1, P4 ;  /* 0x00000003100f7211 */ /* 0x000fe400020f0eff */
[----:B------:R-:W-:Y:S01]  /*113a0*/  ISETP.LT.AND P4, PT, R4, UR4, !P0 ;  /* 0x0000000404007c0c */ /* 0x000fe2000c781270 */
[----:B------:R-:W-:Y:S01]  /*113b0*/  ULDC UR4, c[0x0][0x248] ;  /* 0x0000920000047ab9 */ /* 0x000fe20000000800 */
[----:B------:R-:W-:Y:S01]  /*113c0*/  PRMT R17, R66, 0x7772, RZ ;  /* 0x0000777242117816 */ /* 0x000fe200000000ff */
[----:B------:R-:W-:Y:S01]  /*113d0*/  VIADD R16, R16, UR4 ;  /* 0x0000000410107c36 */ /* 0x000fe20008000000 */
[----:B------:R-:W-:Y:S01]  /*113e0*/  PRMT R19, R66, 0x7773, RZ ;  /* 0x0000777342137816 */ /* 0x000fe200000000ff */
[----:B------:R-:W-:Y:S01]  /*113f0*/  VIADD R4, R5, 0xf2 ;  /* 0x000000f205047836 */ /* 0x000fe20000000000 */
[----:B------:R-:W-:Y:S01]  /*11400*/  ULDC UR4, c[0x0][0x248] ;  /* 0x0000920000047ab9 */ /* 0x000fe20000000800 */
[----:B------:R3:W-:Y:S01]  /*11410*/  @P6 STG.E.U8 desc[UR10][R6.64], R17 ;  /* 0x0000001106006986 */ /* 0x0007e2000c10110a */
[----:B-1----:R-:W-:-:S03]  /*11420*/  IADD3 R12, P6, R16, R2, RZ ;  /* 0x00000002100c7210 */ /* 0x002fc60007fde0ff */
[----:B------:R1:W-:Y:S01]  /*11430*/  @P3 STG.E.U8 desc[UR10][R14.64], R19 ;  /* 0x000000130e003986 */ /* 0x0003e2000c10110a */
[----:B------:R-:W-:Y:S01]  /*11440*/  ISETP.LT.AND P3, PT, R4, UR5, !P0 ;  /* 0x0000000504007c0c */ /* 0x000fe2000c761270 */
[----:B------:R-:W-:Y:S01]  /*11450*/  VIADD R4, R5, 0xf3 ;  /* 0x000000f305047836 */ /* 0x000fe20000000000 */
[C---:B------:R-:W-:Y:S01]  /*11460*/  LEA.HI.X.SX32 R13, R16.reuse, R3, 0x1, P6 ;  /* 0x00000003100d7211 */ /* 0x040fe200030f0eff */
[----:B0-----:R-:W-:Y:S01]  /*11470*/  VIADD R0, R16, UR4 ;  /* 0x0000000410007c36 */ /* 0x001fe20008000000 */
[----:B------:R-:W-:Y:S01]  /*11480*/  ULDC UR4, c[0x0][0x22c] ;  /* 0x00008b0000047ab9 */ /* 0x000fe20000000800 */
[----:B------:R-:W-:Y:S01]  /*11490*/  ULDC UR5, c[0x0][0x22c] ;  /* 0x00008b0000057ab9 */ /* 0x000fe20000000800 */
[C---:B---3--:R-:W-:Y:S02]  /*114a0*/  PRMT R17, R67.reuse, 0x7773, RZ ;  /* 0x0000777343117816 */ /* 0x048fe400000000ff */
[----:B------:R-:W-:Y:S02]  /*114b0*/  PRMT R67, R67, 0x7772, RZ ;  /* 0x0000777243437816 */ /* 0x000fe400000000ff */
[----:B------:R-:W-:-:S03]  /*114c0*/  IADD3 R6, P6, R0, R2, RZ ;  /* 0x0000000200067210 */ /* 0x000fc60007fde0ff */
[----:B------:R0:W-:Y:S01]  /*114d0*/  @P2 STG.E.U8 desc[UR10][R12.64], R67 ;  /* 0x000000430c002986 */ /* 0x0001e2000c10110a */
[----:B------:R-:W-:Y:S01]  /*114e0*/  ISETP.LT.AND P2, PT, R4, UR4, !P0 ;  /* 0x0000000404007c0c */ /* 0x000fe2000c741270 */
[----:B------:R-:W-:Y:S02]  /*114f0*/  ULDC UR4, c[0x0][0x248] ;  /* 0x0000920000047ab9 */ /* 0x000fe40000000800 */
[C---:B------:R-:W-:Y:S01]  /*11500*/  VIADD R4, R0.reuse, UR4 ;  /* 0x0000000400047c36 */ /* 0x040fe20008000000 */
[-C--:B------:R-:W-:Y:S01]  /*11510*/  LEA.HI.X.SX32 R7, R0, R3.reuse, 0x1, P6 ;  /* 0x0000000300077211 */ /* 0x080fe200030f0eff */
[C---:B------:R-:W-:Y:S01]  /*11520*/  VIADD R0, R5.reuse, 0xf4 ;  /* 0x000000f405007836 */ /* 0x040fe20000000000 */
[----:B------:R-:W-:Y:S02]  /*11530*/  ULDC UR4, c[0x0][0x248] ;  /* 0x0000920000047ab9 */ /* 0x000fe40000000800 */
[CC--:B-1----:R-:W-:Y:S01]  /*11540*/  IADD3 R14, P6, R4.reuse, R2.reuse, RZ ;  /* 0x00000002040e7210 */ /* 0x0c2fe20007fde0ff */
[----:B------:R1:W-:Y:S01]  /*11550*/  @P1 STG.E.U8 desc[UR10][R6.64], R17 ;  /* 0x0000001106001986 */ /* 0x0003e2000c10110a */
[----:B------:R-:W-:Y:S01]  /*11560*/  VIADD R16, R4, UR4 ;  /* 0x0000000404107c36 */ /* 0x000fe20008000000 */
[----:B------:R-:W-:Y:S01]  /*11570*/  ISETP.LT.AND P1, PT, R0, UR5, !P0 ;  /* 0x0000000500007c0c */ /* 0x000fe2000c721270 */
[----:B------:R-:W-:Y:S01]  /*11580*/  VIADD R0, R5, 0xf5 ;  /* 0x000000f505007836 */ /* 0x000fe20000000000 */
[----:B------:R-:W-:Y:S01]  /*11590*/  LEA.HI.X.SX32 R15, R4, R3, 0x1, P6 ;  /* 0x00000003040f7211 */ /* 0x000fe200030f0eff */
[----:B------:R-:W-:Y:S01]  /*115a0*/  ULDC UR4, c[0x0][0x22c] ;  /* 0x00008b0000047ab9 */ /* 0x000fe20000000800 */
[----:B--2---:R-:W-:Y:S01]  /*115b0*/  PRMT R19, R8, 0x7770, RZ ;  /* 0x0000777008137816 */ /* 0x004fe200000000ff */
[----:B------:R-:W-:Y:S01]  /*115c0*/  ULDC UR5, c[0x0][0x22c] ;  /* 0x00008b0000057ab9 */ /* 0x000fe20000000800 */
[----:B0-----:R-:W-:-:S03]  /*115d0*/  IADD3 R12, P6, R16, R2, RZ ;  /* 0x00000002100c7210 */ /* 0x001fc60007fde0ff */
[----:B------:R0:W-:Y:S01]  /*115e0*/  @P5 STG.E.U8 desc[UR10][R14.64], R19 ;  /* 0x000000130e005986 */ /* 0x0001e2000c10110a */
[----:B------:R-:W-:Y:S01]  /*115f0*/  ISETP.LT.AND P5, PT, R0, UR4, !P0 ;  /* 0x0000000400007c0c */ /* 0x000fe2000c7a1270 */
[----:B------:R-:W-:Y:S01]  /*11600*/  ULDC UR4, c[0x0][0x248] ;  /* 0x0000920000047ab9 */ /* 0x000fe20000000800 */
[CC--:B------:R-:W-:Y:S01]  /*11610*/  LEA.HI.X.SX32 R13, R16.reuse, R3.reuse, 0x1, P6 ;  /* 0x00000003100d7211 */ /* 0x0c0fe200030f0eff */
[----:B------:R-:W-:Y:S01]  /*11620*/  VIADD R16, R16, UR4 ;  /* 0x0000000410107c36 */ /* 0x000fe20008000000 */
[----:B-1----:R-:W-:Y:S01]  /*11630*/  PRMT R17, R8, 0x7771, RZ ;  /* 0x0000777108117816 */ /* 0x002fe200000000ff */
[C---:B------:R-:W-:Y:S01]  /*11640*/  VIADD R0, R5.reuse, 0xf6 ;  /* 0x000000f605007836 */ /* 0x040fe20000000000 */
[----:B------:R-:W-:Y:S02]  /*11650*/  ULDC UR4, c[0x0][0x248] ;  /* 0x0000920000047ab9 */ /* 0x000fe40000000800 */
[CC--:B------:R-:W-:Y:S01]  /*11660*/  IADD3 R6, P6, R16.reuse, R2.reuse, RZ ;  /* 0x0000000210067210 */ /* 0x0c0fe20007fde0ff */
[----:B------:R1:W-:Y:S01]  /*11670*/  @P4 STG.E.U8 desc[UR10][R12.64], R17 ;  /* 0x000000110c004986 */ /* 0x0003e2000c10110a */
[----:B------:R-:W-:Y:S01]  /*11680*/  VIADD R4, R16, UR4 ;  /* 0x0000000410047c36 */ /* 0x000fe20008000000 */
[----:B------:R-:W-:Y:S01]  /*11690*/  ISETP.LT.AND P4, PT, R0, UR5, !P0 ;  /* 0x0000000500007c0c */ /* 0x000fe2000c781270 */
[----:B------:R-:W-:Y:S01]  /*116a0*/  VIADD R0, R5, 0xf7 ;  /* 0x000000f705007836 */ /* 0x000fe20000000000 */
[----:B------:R-:W-:Y:S01]  /*116b0*/  LEA.HI.X.SX32 R7, R16, R3, 0x1, P6 ;  /* 0x0000000310077211 */ /* 0x000fe200030f0eff */
[----:B------:R-:W-:Y:S01]  /*116c0*/  ULDC UR4, c[0x0][0x22c] ;  /* 0x00008b0000047ab9 */ /* 0x000fe20000000800 */
[----:B0-----:R-:W-:Y:S01]  /*116d0*/  PRMT R19, R9, 0x7770, RZ ;  /* 0x0000777009137816 */ /* 0x001fe200000000ff */
[----:B------:R-:W-:Y:S01]  /*116e0*/  ULDC UR5, c[0x0][0x22c] ;  /* 0x00008b0000057ab9 */ /* 0x000fe20000000800 */
[----:B------:R-:W-:-:S03]  /*116f0*/  IADD3 R14, P6, R4, R2, RZ ;  /* 0x00000002040e7210 */ /* 0x000fc60007fde0ff */
        /* <DEDUP_REMOVED lines=51> */
[----:B0-----:R-:W-:Y:S01]  /*11a30*/  IADD3 R14, P6, R16, R2, RZ ;  /* 0x00000002100e7210 */ /* 0x001fe20007fde0ff */
[----:B------:R-:W-:Y:S01]  /*11a40*/  ULDC UR5, c[0x0][0x248] ;  /* 0x0000920000057ab9 */ /* 0x000fe20000000800 */
[----:B-1----:R-:W-:-:S02]  /*11a50*/  PRMT R17, R8, 0x7772, RZ ;  /* 0x0000777208117816 */ /* 0x002fc400000000ff */
[----:B------:R-:W-:-:S03]  /*11a60*/  LEA.HI.X.SX32 R15, R16, R3, 0x1, P6 ;  /* 0x00000003100f7211 */ /* 0x000fc600030f0eff */
[----:B------:R0:W-:Y:S01]  /*11a70*/  @P2 STG.E.U8 desc[UR10][R6.64], R17 ;  /* 0x0000001106002986 */ /* 0x0001e2000c10110a */
[----:B------:R-:W-:Y:S01]  /*11a80*/  ISETP.LT.AND P2, PT, R0, UR4, !P0 ;  /* 0x0000000400007c0c */ /* 0x000fe2000c741270 */
[----:B------:R-:W-:Y:S02]  /*11a90*/  ULDC UR4, c[0x0][0x248] ;  /* 0x0000920000047ab9 */ /* 0x000fe40000000800 */
[----:B------:R-:W-:Y:S01]  /*11aa0*/  VIADD R16, R16, UR4 ;  /* 0x0000000410107c36 */ /* 0x000fe20008000000 */
[----:B------:R-:W-:Y:S01]  /*11ab0*/  ULDC UR4, c[0x0][0x248] ;  /* 0x0000920000047ab9 */ /* 0x000fe20000000800 */
[----:B------:R-:W-:Y:S02]  /*11ac0*/  PRMT R19, R8, 0x7773, RZ ;  /* 0x0000777308137816 */ /* 0x000fe400000000ff */
[----:B------:R-:W-:Y:S01]  /*11ad0*/  VIADD R13, R16, UR4 ;  /* 0x00000004100d7c36 */ /* 0x000fe20008000000 */
[----:B------:R-:W-:-:S03]  /*11ae0*/  ULDC UR4, c[0x0][0x248] ;  /* 0x0000920000047ab9 */ /* 0x000fc60000000800 */
[----:B0-----:R-:W-:Y:S01]  /*11af0*/  VIADD R17, R13, UR4 ;  /* 0x000000040d117c36 */ /* 0x001fe20008000000 */
[----:B------:R0:W-:Y:S01]  /*11b00*/  @P1 STG.E.U8 desc[UR10][R14.64], R19 ;  /* 0x000000130e001986 */ /* 0x0001e2000c10110a */
[CC--:B------:R-:W-:Y:S01]  /*11b10*/  IADD3 R4, P1, R16.reuse, R2.reuse, RZ ;  /* 0x0000000210047210 */ /* 0x0c0fe20007f3e0ff */
[C---:B------:R-:W-:Y:S01]  /*11b20*/  VIADD R8, R5.reuse, 0xfe ;  /* 0x000000fe05087836 */ /* 0x040fe20000000000 */
[----:B------:R-:W-:Y:S01]  /*11b30*/  ULDC UR4, c[0x0][0x248] ;  /* 0x0000920000047ab9 */ /* 0x000fe20000000800 */
[----:B------:R-:W-:Y:S01]  /*11b40*/  VIADD R0, R5, 0xff ;  /* 0x000000ff05007836 */ /* 0x000fe20000000000 */
[----:B------:R-:W-:Y:S02]  /*11b50*/  LEA.HI.X.SX32 R5, R16, R3, 0x1, P1 ;  /* 0x0000000310057211 */ /* 0x000fe400008f0eff */
[-C--:B------:R-:W-:Y:S01]  /*11b60*/  IADD3 R6, P1, R13, R2.reuse, RZ ;  /* 0x000000020d067210 */ /* 0x080fe20007f3e0ff */
[C---:B0-----:R-:W-:Y:S01]  /*11b70*/  VIADD R15, R17.reuse, UR5 ;  /* 0x00000005110f7c36 */ /* 0x041fe20008000000 */
[----:B------:R-:W-:Y:S01]  /*11b80*/  IADD3 R12, P6, R17, R2, RZ ;  /* 0x00000002110c7210 */ /* 0x000fe20007fde0ff */
[----:B------:R-:W-:-:S02]  /*11b90*/  ULDC UR5, c[0x0][0x248] ;  /* 0x0000920000057ab9 */ /* 0x000fc40000000800 */
[----:B------:R-:W-:Y:S01]  /*11ba0*/  VIADD R18, R15, UR4 ;  /* 0x000000040f127c36 */ /* 0x000fe20008000000 */
[-C--:B------:R-:W-:Y:S01]  /*11bb0*/  LEA.HI.X.SX32 R7, R13, R3.reuse, 0x1, P1 ;  /* 0x000000030d077211 */ /* 0x080fe200008f0eff */
[----:B------:R-:W-:Y:S01]  /*11bc0*/  ULDC UR4, c[0x0][0x22c] ;  /* 0x00008b0000047ab9 */ /* 0x000fe20000000800 */
[-C--:B------:R-:W-:Y:S02]  /*11bd0*/  LEA.HI.X.SX32 R13, R17, R3.reuse, 0x1, P6 ;  /* 0x00000003110d7211 */ /* 0x080fe400030f0eff */
[CC--:B------:R-:W-:Y:S01]  /*11be0*/  IADD3 R16, P1, R18.reuse, R2.reuse, RZ ;  /* 0x0000000212107210 */ /* 0x0c0fe20007f3e0ff */
[C---:B------:R-:W-:Y:S01]  /*11bf0*/  VIADD R19, R18.reuse, UR5 ;  /* 0x0000000512137c36 */ /* 0x040fe20008000000 */
[----:B------:R-:W-:Y:S02]  /*11c00*/  IADD3 R14, P6, R15, R2, RZ ;  /* 0x000000020f0e7210 */ /* 0x000fe40007fde0ff */
[----:B------:R-:W-:Y:S02]  /*11c10*/  LEA.HI.X.SX32 R17, R18, R3, 0x1, P1 ;  /* 0x0000000312117211 */ /* 0x000fe400008f0eff */
[----:B------:R-:W-:-:S02]  /*11c20*/  ISETP.LT.AND P1, PT, R8, UR6, !P0 ;  /* 0x0000000608007c0c */ /* 0x000fc4000c721270 */
[-C--:B------:R-:W-:Y:S02]  /*11c30*/  LEA.HI.X.SX32 R15, R15, R3.reuse, 0x1, P6 ;  /* 0x000000030f0f7211 */ /* 0x080fe400030f0eff */
[----:B------:R-:W-:Y:S02]  /*11c40*/  ISETP.LT.AND P0, PT, R0, UR4, !P0 ;  /* 0x0000000400007c0c */ /* 0x000fe4000c701270 */
[----:B------:R-:W-:Y:S02]  /*11c50*/  IADD3 R2, P6, R19, R2, RZ ;  /* 0x0000000213027210 */ /* 0x000fe40007fde0ff */
[C---:B------:R-:W-:Y:S02]  /*11c60*/  PRMT R25, R9.reuse, 0x7772, RZ ;  /* 0x0000777209197816 */ /* 0x040fe400000000ff */
[----:B------:R-:W-:Y:S02]  /*11c70*/  PRMT R23, R9, 0x7773, RZ ;  /* 0x0000777309177816 */ /* 0x000fe400000000ff */
[----:B------:R-:W-:-:S02]  /*11c80*/  LEA.HI.X.SX32 R3, R19, R3, 0x1, P6 ;  /* 0x0000000313037211 */ /* 0x000fc400030f0eff */
[C---:B------:R-:W-:Y:S02]  /*11c90*/  PRMT R21, R10.reuse, 0x7772, RZ ;  /* 0x000077720a157816 */ /* 0x040fe400000000ff */
[----:B------:R-:W-:Y:S02]  /*11ca0*/  PRMT R19, R10, 0x7773, RZ ;  /* 0x000077730a137816 */ /* 0x000fe400000000ff */
[C---:B------:R-:W-:Y:S01]  /*11cb0*/  PRMT R9, R11.reuse, 0x7773, RZ ;  /* 0x000077730b097816 */ /* 0x040fe200000000ff */
[----:B------:R0:W-:Y:S01]  /*11cc0*/  @P5 STG.E.U8 desc[UR10][R4.64], R25 ;  /* 0x0000001904005986 */ /* 0x0001e2000c10110a */
[----:B------:R-:W-:-:S03]  /*11cd0*/  PRMT R11, R11, 0x7772, RZ ;  /* 0x000077720b0b7816 */ /* 0x000fc600000000ff */
[----:B------:R0:W-:Y:S04]  /*11ce0*/  @P4 STG.E.U8 desc[UR10][R6.64], R23 ;  /* 0x0000001706004986 */ /* 0x0001e8000c10110a */
[----:B------:R0:W-:Y:S04]  /*11cf0*/  @P3 STG.E.U8 desc[UR10][R12.64], R21 ;  /* 0x000000150c003986 */ /* 0x0001e8000c10110a */
[----:B------:R0:W-:Y:S04]  /*11d00*/  @P2 STG.E.U8 desc[UR10][R14.64], R19 ;  /* 0x000000130e002986 */ /* 0x0001e8000c10110a */
[----:B------:R0:W-:Y:S01]  /*11d10*/  @P1 STG.E.U8 desc[UR10][R16.64], R11 ;  /* 0x0000000b10001986 */ /* 0x0001e2000c10110a */
[----:B------:R-:W-:Y:S05]  /*11d20*/  @!P0 EXIT ;  /* 0x000000000000894d */ /* 0x000fea0003800000 */
[----:B------:R-:W-:Y:S01]  /*11d30*/  STG.E.U8 desc[UR10][R2.64], R9 ;  /* 0x0000000902007986 */ /* 0x000fe2000c10110a */
[----:B------:R-:W-:Y:S05]  /*11d40*/  EXIT ;  /* 0x000000000000794d */ /* 0x000fea0003800000 */
.L_x_2:
[----:B------:R-:W-:-:S00]  /*11d50*/  BRA `(.L_x_2) ;  /* 0xfffffffc00fc7947 */ /* 0x000fc0000383ffff */
[----:B------:R-:W-:-:S00]  /*11d60*/  NOP ;  /* 0x0000000000007918 */ /* 0x000fc00000000000 */
        /* <DEDUP_REMOVED lines=9> */
.L_x_3:


//--------------------- .nv.shared.matmul_kernel  --------------------------
	.section	.nv.shared.matmul_kernel,"aw",@nobits
	.sectionflags	@""
	.align	16
	.zero		1024


//--------------------- .nv.shared.reserved.0     --------------------------
	.section	.nv.shared.reserved.0,"aw",@nobits
	.weak		__nv_reservedSMEM_offset_0_alias
	.size		__nv_reservedSMEM_offset_0_alias, 0, 0
	.other		__nv_reservedSMEM_offset_0_alias,@"STO_CUDA_RESERVED_SHARED STV_DEFAULT"
__nv_reservedSMEM_offset_0_alias:
	.zero		0


//--------------------- .nv.constant0.matmul_kernel --------------------------
	.section	.nv.constant0.matmul_kernel,"a",@progbits
	.sectionflags	@""
	.align	4
.nv.constant0.matmul_kernel:
	.zero		608


//--------------------- SYMBOLS --------------------------

	.type		.nv.reservedSmem.offset0,@object
	.size		.nv.reservedSmem.offset0,0x4
